// auto-generated by cutlass_sweep.gemm — config: {"arch": "sm_100", "cluster_m": 1, "cluster_n": 2, "dtype": "e5m2", "stages": 3, "tile_k": 32, "tile_m": 128, "tile_n": 64}
#include "cutlass/cutlass.h"
#include "cutlass/gemm/collective/collective_builder.hpp"
#include "cutlass/gemm/device/gemm_universal_adapter.h"
#include "cutlass/gemm/kernel/gemm_universal.hpp"
#include "cutlass/epilogue/collective/collective_builder.hpp"

using ElemA = cutlass::float_e5m2_t;
using ElemB = cutlass::float_e5m2_t;
using ElemCD = cutlass::float_e5m2_t;
using Acc  = float;
using TileShape    = cute::Shape<cute::_128, cute::_64, cute::_32>;
using ClusterShape = cute::Shape<cute::_1, cute::_2, cute::_1>;

using CollectiveEpilogue = typename cutlass::epilogue::collective::CollectiveBuilder<
    cutlass::arch::Sm100, cutlass::arch::OpClassTensorOp,
    TileShape, ClusterShape,
    cutlass::epilogue::collective::EpilogueTileAuto,
    Acc, Acc,
    ElemCD, cutlass::layout::RowMajor, 128 / cutlass::sizeof_bits<ElemCD>::value,
    ElemCD, cutlass::layout::RowMajor, 128 / cutlass::sizeof_bits<ElemCD>::value,
    cutlass::epilogue::collective::EpilogueScheduleAuto
  >::CollectiveOp;

using CollectiveMainloop = typename cutlass::gemm::collective::CollectiveBuilder<
    cutlass::arch::Sm100, cutlass::arch::OpClassTensorOp,
    ElemA, cutlass::layout::RowMajor, 128 / cutlass::sizeof_bits<ElemA>::value,
    ElemB, cutlass::layout::ColumnMajor, 128 / cutlass::sizeof_bits<ElemB>::value,
    Acc,
    TileShape, ClusterShape,
    cutlass::gemm::collective::StageCount<3>,
    cutlass::gemm::collective::KernelScheduleAuto
  >::CollectiveOp;

using GemmKernel = cutlass::gemm::kernel::GemmUniversal<
    cute::Shape<int,int,int,int>,
    CollectiveMainloop,
    CollectiveEpilogue
>;
using Gemm = cutlass::gemm::device::GemmUniversalAdapter<GemmKernel>;

// Force the device kernel symbol into the cubin without needing a host main.
auto* _anchor = &cutlass::device_kernel<GemmKernel>;


// ===== COMPILED SASS (sm_100a) =====

	.target	sm_100a

	.elftype	@"ET_EXEC"


//--------------------- .note.nv.tkinfo           --------------------------
	.section	.note.nv.tkinfo,"",@"SHT_NOTE"
	.sectionflags	@"SHF_NOTE_NV_TKINFO"
	.tkinfo
        /*0018*/ 	.word	0x00000002
        /*0030*/ 	.string	""
        /*0030*/ 	.string	"ptxas"
        /*0030*/ 	.string	"Cuda compilation tools, release 13.0, V13.0.88"
        /*0030*/ 	.string	"Build cuda_13.0.r13.0/compiler.36424714_0"
        /*0030*/ 	.string	"-arch sm_100a -m 64 "



//--------------------- .note.nv.cuinfo           --------------------------
	.section	.note.nv.cuinfo,"",@"SHT_NOTE"
	.sectionflags	@"SHF_NOTE_NV_CUINFO"
        /*0018*/ 	.short	0x0002
        /*001a*/ 	.short	0x0064
        /*001c*/ 	.short	0x0082
	.zero		2


//--------------------- .nv.info                  --------------------------
	.section	.nv.info,"",@"SHT_CUDA_INFO"
	.align	4


	//----- nvinfo : EIATTR_REGCOUNT
	.align		4
        /*0000*/ 	.byte	0x04, 0x2f
        /*0002*/ 	.short	(.L_19 - .L_18)
	.align		4
.L_18:
        /*0004*/ 	.word	index@(_ZN7cutlass13device_kernelINS_4gemm6kernel13GemmUniversalIN4cute5tupleIJiiiiEEENS1_10collective13CollectiveMmaINS1_35MainloopSm100TmaUmmaWarpSpecializedILi3ELi2ELi4ENS5_IJNS4_1CILi1EEENSA_ILi2EEESB_EEEEENS5_IJNSA_ILi128EEENSA_ILi64EEENSA_ILi32EEEEEENS_12float_e5m2_tENS5_IJlSB_lEEESJ_SK_NS4_8TiledMMAINS4_8MMA_AtomIJNS4_10MMA_TraitsINS4_19SM100_MMA_F8F6F4_SSEJSJ_SJ_fSF_SG_NS4_17integral_constantINS4_4UMMA5MajorELSR_0EEESS_NSP_INSQ_7ScaleInELST_0EEESU_EEEEEENS4_6LayoutINS5_IJSB_SB_SB_EEENS5_IJNSA_ILi0EEESZ_SZ_EEEEENS5_IJNS4_10UnderscoreES12_S12_EEEEENS4_23SM90_TMA_LOAD_MULTICASTENS4_14ComposedLayoutINS4_7SwizzleILi1ELi4ELi3EEENS4_18smem_ptr_flag_bitsILi8EEENSX_INS5_IJNSA_ILi8EEESH_EEENS5_IJSH_SB_EEEEEEEvNS4_8identityENS4_13SM90_TMA_LOADES1F_vS1G_EENS_8epilogue10collective18CollectiveEpilogueINS1J_23Sm100TmaWarpSpecializedILi1ELi1ELi64ELb0ELb0EEEJSI_NS5_IJNSX_ISF_SB_EENSX_ISG_SB_EEEEESJ_SK_SJ_SK_NS1J_6fusion15FusionCallbacksIS1N_NS1R_17LinearCombinationISJ_fSJ_fLNS_15FloatRoundStyleE2EEESI_S1Q_JEEENS4_5SM1004TMEM4LOAD26SM100_TMEM_LOAD_32dp32b64xES1H_NS16_INS17_ILi2ELi4ELi3EEES1A_NSX_INS5_IJS1B_SG_EEENS5_IJSG_SB_EEEEEEENS4_39AutoVectorizingCopyWithAssumedAlignmentILi128EEENS4_14SM90_TMA_STOREES25_S27_S27_EEEvvEEEEvNT_6ParamsE)
        /*0008*/ 	.word	0x00000099


	//----- nvinfo : EIATTR_FRAME_SIZE
	.align		4
.L_19:
        /*000c*/ 	.byte	0x04, 0x11
        /*000e*/ 	.short	(.L_21 - .L_20)
	.align		4
.L_20:
        /*0010*/ 	.word	index@($__internal_2_$__cuda_sm10x_tcgen05_guardrail_trap_unallocated_columns_being_dealloced)
        /*0014*/ 	.word	0x00000000


	//----- nvinfo : EIATTR_FRAME_SIZE
	.align		4
.L_21:
        /*0018*/ 	.byte	0x04, 0x11
        /*001a*/ 	.short	(.L_23 - .L_22)
	.align		4
.L_22:
        /*001c*/ 	.word	index@($__internal_1_$__cuda_sm10x_tcgen05_guardrail_trap_phase_invalid_during_alloc)
        /*0020*/ 	.word	0x00000000


	//----- nvinfo : EIATTR_FRAME_SIZE
	.align		4
.L_23:
        /*0024*/ 	.byte	0x04, 0x11
        /*0026*/ 	.short	(.L_25 - .L_24)
	.align		4
.L_24:
        /*0028*/ 	.word	index@($__internal_0_$__cuda_sm10x_tcgen05_guardrail_trap_col_being_dealloced_not_returned_by_alloc)
        /*002c*/ 	.word	0x00000000


	//----- nvinfo : EIATTR_FRAME_SIZE
	.align		4
.L_25:
        /*0030*/ 	.byte	0x04, 0x11
        /*0032*/ 	.short	(.L_27 - .L_26)
	.align		4
.L_26:
        /*0034*/ 	.word	index@(_ZN7cutlass13device_kernelINS_4gemm6kernel13GemmUniversalIN4cute5tupleIJiiiiEEENS1_10collective13CollectiveMmaINS1_35MainloopSm100TmaUmmaWarpSpecializedILi3ELi2ELi4ENS5_IJNS4_1CILi1EEENSA_ILi2EEESB_EEEEENS5_IJNSA_ILi128EEENSA_ILi64EEENSA_ILi32EEEEEENS_12float_e5m2_tENS5_IJlSB_lEEESJ_SK_NS4_8TiledMMAINS4_8MMA_AtomIJNS4_10MMA_TraitsINS4_19SM100_MMA_F8F6F4_SSEJSJ_SJ_fSF_SG_NS4_17integral_constantINS4_4UMMA5MajorELSR_0EEESS_NSP_INSQ_7ScaleInELST_0EEESU_EEEEEENS4_6LayoutINS5_IJSB_SB_SB_EEENS5_IJNSA_ILi0EEESZ_SZ_EEEEENS5_IJNS4_10UnderscoreES12_S12_EEEEENS4_23SM90_TMA_LOAD_MULTICASTENS4_14ComposedLayoutINS4_7SwizzleILi1ELi4ELi3EEENS4_18smem_ptr_flag_bitsILi8EEENSX_INS5_IJNSA_ILi8EEESH_EEENS5_IJSH_SB_EEEEEEEvNS4_8identityENS4_13SM90_TMA_LOADES1F_vS1G_EENS_8epilogue10collective18CollectiveEpilogueINS1J_23Sm100TmaWarpSpecializedILi1ELi1ELi64ELb0ELb0EEEJSI_NS5_IJNSX_ISF_SB_EENSX_ISG_SB_EEEEESJ_SK_SJ_SK_NS1J_6fusion15FusionCallbacksIS1N_NS1R_17LinearCombinationISJ_fSJ_fLNS_15FloatRoundStyleE2EEESI_S1Q_JEEENS4_5SM1004TMEM4LOAD26SM100_TMEM_LOAD_32dp32b64xES1H_NS16_INS17_ILi2ELi4ELi3EEES1A_NSX_INS5_IJS1B_SG_EEENS5_IJSG_SB_EEEEEEENS4_39AutoVectorizingCopyWithAssumedAlignmentILi128EEENS4_14SM90_TMA_STOREES25_S27_S27_EEEvvEEEEvNT_6ParamsE)
        /*0038*/ 	.word	0x00000000


	//----- nvinfo : EIATTR_MIN_STACK_SIZE
	.align		4
.L_27:
        /*003c*/ 	.byte	0x04, 0x12
        /*003e*/ 	.short	(.L_29 - .L_28)
	.align		4
.L_28:
        /*0040*/ 	.word	index@(_ZN7cutlass13device_kernelINS_4gemm6kernel13GemmUniversalIN4cute5tupleIJiiiiEEENS1_10collective13CollectiveMmaINS1_35MainloopSm100TmaUmmaWarpSpecializedILi3ELi2ELi4ENS5_IJNS4_1CILi1EEENSA_ILi2EEESB_EEEEENS5_IJNSA_ILi128EEENSA_ILi64EEENSA_ILi32EEEEEENS_12float_e5m2_tENS5_IJlSB_lEEESJ_SK_NS4_8TiledMMAINS4_8MMA_AtomIJNS4_10MMA_TraitsINS4_19SM100_MMA_F8F6F4_SSEJSJ_SJ_fSF_SG_NS4_17integral_constantINS4_4UMMA5MajorELSR_0EEESS_NSP_INSQ_7ScaleInELST_0EEESU_EEEEEENS4_6LayoutINS5_IJSB_SB_SB_EEENS5_IJNSA_ILi0EEESZ_SZ_EEEEENS5_IJNS4_10UnderscoreES12_S12_EEEEENS4_23SM90_TMA_LOAD_MULTICASTENS4_14ComposedLayoutINS4_7SwizzleILi1ELi4ELi3EEENS4_18smem_ptr_flag_bitsILi8EEENSX_INS5_IJNSA_ILi8EEESH_EEENS5_IJSH_SB_EEEEEEEvNS4_8identityENS4_13SM90_TMA_LOADES1F_vS1G_EENS_8epilogue10collective18CollectiveEpilogueINS1J_23Sm100TmaWarpSpecializedILi1ELi1ELi64ELb0ELb0EEEJSI_NS5_IJNSX_ISF_SB_EENSX_ISG_SB_EEEEESJ_SK_SJ_SK_NS1J_6fusion15FusionCallbacksIS1N_NS1R_17LinearCombinationISJ_fSJ_fLNS_15FloatRoundStyleE2EEESI_S1Q_JEEENS4_5SM1004TMEM4LOAD26SM100_TMEM_LOAD_32dp32b64xES1H_NS16_INS17_ILi2ELi4ELi3EEES1A_NSX_INS5_IJS1B_SG_EEENS5_IJSG_SB_EEEEEEENS4_39AutoVectorizingCopyWithAssumedAlignmentILi128EEENS4_14SM90_TMA_STOREES25_S27_S27_EEEvvEEEEvNT_6ParamsE)
        /*0044*/ 	.word	0x00000000
.L_29:


//--------------------- .nv.compat                --------------------------
	.section	.nv.compat,"",@"SHT_CUDA_COMPAT_INFO"
	.align	4
        /*0000*/ 	.byte	0x02, 0x09, 0x01, 0x00, 0x02, 0x02, 0x02, 0x00, 0x02, 0x05, 0x05, 0x00, 0x03, 0x07, 0x01, 0x01
        /*0010*/ 	.byte	0x02, 0x03, 0x01, 0x00, 0x02, 0x06, 0x01, 0x00, 0x04, 0x0b, 0x08, 0x00, 0x09, 0x00, 0x00, 0x00
        /*0020*/ 	.byte	0x00, 0x00, 0x00, 0x00


//--------------------- .nv.info._ZN7cutlass13device_kernelINS_4gemm6kernel13GemmUniversalIN4cute5tupleIJiiiiEEENS1_10collective13CollectiveMmaINS1_35MainloopSm100TmaUmmaWarpSpecializedILi3ELi2ELi4ENS5_IJNS4_1CILi1EEENSA_ILi2EEESB_EEEEENS5_IJNSA_ILi128EEENSA_ILi64EEENSA_ILi32EEEEEENS_12float_e5m2_tENS5_IJlSB_lEEESJ_SK_NS4_8TiledMMAINS4_8MMA_AtomIJNS4_10MMA_TraitsINS4_19SM100_MMA_F8F6F4_SSEJSJ_SJ_fSF_SG_NS4_17integral_constantINS4_4UMMA5MajorELSR_0EEESS_NSP_INSQ_7ScaleInELST_0EEESU_EEEEEENS4_6LayoutINS5_IJSB_SB_SB_EEENS5_IJNSA_ILi0EEESZ_SZ_EEEEENS5_IJNS4_10UnderscoreES12_S12_EEEEENS4_23SM90_TMA_LOAD_MULTICASTENS4_14ComposedLayoutINS4_7SwizzleILi1ELi4ELi3EEENS4_18smem_ptr_flag_bitsILi8EEENSX_INS5_IJNSA_ILi8EEESH_EEENS5_IJSH_SB_EEEEEEEvNS4_8identityENS4_13SM90_TMA_LOADES1F_vS1G_EENS_8epilogue10collective18CollectiveEpilogueINS1J_23Sm100TmaWarpSpecializedILi1ELi1ELi64ELb0ELb0EEEJSI_NS5_IJNSX_ISF_SB_EENSX_ISG_SB_EEEEESJ_SK_SJ_SK_NS1J_6fusion15FusionCallbacksIS1N_NS1R_17LinearCombinationISJ_fSJ_fLNS_15FloatRoundStyleE2EEESI_S1Q_JEEENS4_5SM1004TMEM4LOAD26SM100_TMEM_LOAD_32dp32b64xES1H_NS16_INS17_ILi2ELi4ELi3EEES1A_NSX_INS5_IJS1B_SG_EEENS5_IJSG_SB_EEEEEEENS4_39AutoVectorizingCopyWithAssumedAlignmentILi128EEENS4_14SM90_TMA_STOREES25_S27_S27_EEEvvEEEEvNT_6ParamsE --------------------------
	.section	.nv.info._ZN7cutlass13device_kernelINS_4gemm6kernel13GemmUniversalIN4cute5tupleIJiiiiEEENS1_10collective13CollectiveMmaINS1_35MainloopSm100TmaUmmaWarpSpecializedILi3ELi2ELi4ENS5_IJNS4_1CILi1EEENSA_ILi2EEESB_EEEEENS5_IJNSA_ILi128EEENSA_ILi64EEENSA_ILi32EEEEEENS_12float_e5m2_tENS5_IJlSB_lEEESJ_SK_NS4_8TiledMMAINS4_8MMA_AtomIJNS4_10MMA_TraitsINS4_19SM100_MMA_F8F6F4_SSEJSJ_SJ_fSF_SG_NS4_17integral_constantINS4_4UMMA5MajorELSR_0EEESS_NSP_INSQ_7ScaleInELST_0EEESU_EEEEEENS4_6LayoutINS5_IJSB_SB_SB_EEENS5_IJNSA_ILi0EEESZ_SZ_EEEEENS5_IJNS4_10UnderscoreES12_S12_EEEEENS4_23SM90_TMA_LOAD_MULTICASTENS4_14ComposedLayoutINS4_7SwizzleILi1ELi4ELi3EEENS4_18smem_ptr_flag_bitsILi8EEENSX_INS5_IJNSA_ILi8EEESH_EEENS5_IJSH_SB_EEEEEEEvNS4_8identityENS4_13SM90_TMA_LOADES1F_vS1G_EENS_8epilogue10collective18CollectiveEpilogueINS1J_23Sm100TmaWarpSpecializedILi1ELi1ELi64ELb0ELb0EEEJSI_NS5_IJNSX_ISF_SB_EENSX_ISG_SB_EEEEESJ_SK_SJ_SK_NS1J_6fusion15FusionCallbacksIS1N_NS1R_17LinearCombinationISJ_fSJ_fLNS_15FloatRoundStyleE2EEESI_S1Q_JEEENS4_5SM1004TMEM4LOAD26SM100_TMEM_LOAD_32dp32b64xES1H_NS16_INS17_ILi2ELi4ELi3EEES1A_NSX_INS5_IJS1B_SG_EEENS5_IJSG_SB_EEEEEEENS4_39AutoVectorizingCopyWithAssumedAlignmentILi128EEENS4_14SM90_TMA_STOREES25_S27_S27_EEEvvEEEEvNT_6ParamsE,"",@"SHT_CUDA_INFO"
	.sectionflags	@""
	.align	4


	//----- nvinfo : EIATTR_CUDA_API_VERSION
	.align		4
        /*0000*/ 	.byte	0x04, 0x37
        /*0002*/ 	.short	(.L_31 - .L_30)
.L_30:
        /*0004*/ 	.word	0x00000082


	//----- nvinfo : EIATTR_KPARAM_INFO
	.align		4
.L_31:
        /*0008*/ 	.byte	0x04, 0x17
        /*000a*/ 	.short	(.L_33 - .L_32)
.L_32:
        /*000c*/ 	.word	0x00000000
        /*0010*/ 	.short	0x0000
        /*0012*/ 	.short	0x0000
        /*0014*/ 	.byte	0x00, 0xf0, 0x01, 0x20


	//----- nvinfo : EIATTR_AT_ENTRY_FRAGMENTS
	.align		4
.L_33:
        /*0018*/ 	.byte	0x04, 0x4f
        /*001a*/ 	.short	(.L_35 - .L_34)


	//   ....[0]....
.L_34:
        /*001c*/ 	.word	0x00000006


	//----- nvinfo : EIATTR_RESERVED_SMEM_USED
	.align		4
.L_35:
        /*0020*/ 	.byte	0x01, 0x41
	.zero		2


	//----- nvinfo : EIATTR_SPARSE_MMA_MASK
	.align		4
        /*0024*/ 	.byte	0x03, 0x50
        /*0026*/ 	.short	0x0000


	//----- nvinfo : EIATTR_TCGEN05_1CTA_USED
	.align		4
        /*0028*/ 	.byte	0x01, 0x51
	.zero		2


	//----- nvinfo : EIATTR_MAXREG_COUNT
	.align		4
        /*002c*/ 	.byte	0x03, 0x1b
        /*002e*/ 	.short	0x00ff


	//----- nvinfo : EIATTR_NUM_BARRIERS
	.align		4
        /*0030*/ 	.byte	0x02, 0x4c
        /*0032*/ 	.byte	0x07
	.zero		1


	//----- nvinfo : EIATTR_EXTERNS
	.align		4
        /*0034*/ 	.byte	0x04, 0x0f
        /*0036*/ 	.short	(.L_37 - .L_36)


	//   ....[0]....
	.align		4
.L_36:
        /*0038*/ 	.word	index@(__assertfail)


	//----- nvinfo : EIATTR_MERCURY_ISA_VERSION
	.align		4
.L_37:
        /*003c*/ 	.byte	0x03, 0x5f
        /*003e*/ 	.short	0x0101


	//----- nvinfo : EIATTR_INT_WARP_WIDE_INSTR_OFFSETS
	.align		4
        /*0040*/ 	.byte	0x04, 0x31
        /*0042*/ 	.short	(.L_39 - .L_38)


	//   ....[0]....
.L_38:
        /*0044*/ 	.word	0x00003990


	//   ....[1]....
        /*0048*/ 	.word	0x000039c0


	//   ....[2]....
        /*004c*/ 	.word	0x000039e0


	//   ....[3]....
        /*0050*/ 	.word	0x00004510


	//   ....[4]....
        /*0054*/ 	.word	0x000045c0


	//----- nvinfo : EIATTR_COOP_GROUP_MASK_REGIDS
	.align		4
.L_39:
        /*0058*/ 	.byte	0x04, 0x29
        /*005a*/ 	.short	(.L_41 - .L_40)


	//   ....[0]....
.L_40:
        /*005c*/ 	.word	0xffffffff


	//   ....[1]....
        /*0060*/ 	.word	0xffffffff


	//   ....[2]....
        /*0064*/ 	.word	0xffffffff


	//   ....[3]....
        /*0068*/ 	.word	0xffffffff


	//   ....[4]....
        /*006c*/ 	.word	0xffffffff


	//   ....[5]....
        /*0070*/ 	.word	0xffffffff


	//   ....[6]....
        /*0074*/ 	.word	0xffffffff


	//   ....[7]....
        /*0078*/ 	.word	0xffffffff


	//   ....[8]....
        /*007c*/ 	.word	0xffffffff


	//   ....[9]....
        /*0080*/ 	.word	0xffffffff


	//   ....[10]....
        /*0084*/ 	.word	0xffffffff


	//   ....[11]....
        /*0088*/ 	.word	0xffffffff


	//   ....[12]....
        /*008c*/ 	.word	0xffffffff


	//   ....[13]....
        /*0090*/ 	.word	0xffffffff


	//----- nvinfo : EIATTR_COOP_GROUP_INSTR_OFFSETS
	.align		4
.L_41:
        /*0094*/ 	.byte	0x04, 0x28
        /*0096*/ 	.short	(.L_43 - .L_42)


	//   ....[0]....
.L_42:
        /*0098*/ 	.word	0x00000080


	//   ....[1]....
        /*009c*/ 	.word	0x000004e0


	//   ....[2]....
        /*00a0*/ 	.word	0x00000670


	//   ....[3]....
        /*00a4*/ 	.word	0x000007b0


	//   ....[4]....
        /*00a8*/ 	.word	0x000008b0


	//   ....[5]....
        /*00ac*/ 	.word	0x00000a20


	//   ....[6]....
        /*00b0*/ 	.word	0x00000bc0


	//   ....[7]....
        /*00b4*/ 	.word	0x00000d70


	//   ....[8]....
        /*00b8*/ 	.word	0x00001f20


	//   ....[9]....
        /*00bc*/ 	.word	0x00002d30


	//   ....[10]....
        /*00c0*/ 	.word	0x00002f40


	//   ....[11]....
        /*00c4*/ 	.word	0x00002f70


	//   ....[12]....
        /*00c8*/ 	.word	0x00003870


	//   ....[13]....
        /*00cc*/ 	.word	0x00003aa0


	//----- nvinfo : EIATTR_VRC_CTA_INIT_COUNT
	.align		4
.L_43:
        /*00d0*/ 	.byte	0x02, 0x4a
        /*00d2*/ 	.byte	0x80
	.zero		1


	//----- nvinfo : EIATTR_SYSCALL_OFFSETS
	.align		4
        /*00d4*/ 	.byte	0x04, 0x46
        /*00d6*/ 	.short	(.L_45 - .L_44)


	//   ....[0]....
.L_44:
        /*00d8*/ 	.word	0x00005100


	//   ....[1]....
        /*00dc*/ 	.word	0x00005240


	//   ....[2]....
        /*00e0*/ 	.word	0x00005a00


	//----- nvinfo : EIATTR_MBARRIER_INSTR_OFFSETS
	.align		4
.L_45:
        /*00e4*/ 	.byte	0x04, 0x39
        /*00e6*/ 	.short	(.L_47 - .L_46)


	//   ....[0]....
.L_46:
        /*00e8*/ 	.word	0x00000600
        /*00ec*/ 	.word	0x000000ff
        /*00f0*/ 	.word	0x00000000
        /*00f4*/ 	.short	0x0100
        /*00f6*/ 	.byte	0x04
	.zero		1


	//   ....[1]....
        /*00f8*/ 	.word	0x00000610
        /*00fc*/ 	.word	0x000000ff
        /*0100*/ 	.word	0x00000018
        /*0104*/ 	.short	0x0100
        /*0106*/ 	.byte	0x04
	.zero		1


	//   ....[2]....
        /*0108*/ 	.word	0x00000620
        /*010c*/ 	.word	0x000000ff
        /*0110*/ 	.word	0x00000008
        /*0114*/ 	.short	0x0100
        /*0116*/ 	.byte	0x04
	.zero		1


	//   ....[3]....
        /*0118*/ 	.word	0x00000630
        /*011c*/ 	.word	0x000000ff
        /*0120*/ 	.word	0x00000020
        /*0124*/ 	.short	0x0100
        /*0126*/ 	.byte	0x04
	.zero		1


	//   ....[4]....
        /*0128*/ 	.word	0x00000640
        /*012c*/ 	.word	0x000000ff
        /*0130*/ 	.word	0x00000010
        /*0134*/ 	.short	0x0100
        /*0136*/ 	.byte	0x04
	.zero		1


	//   ....[5]....
        /*0138*/ 	.word	0x00000650
        /*013c*/ 	.word	0x000000ff
        /*0140*/ 	.word	0x00000028
        /*0144*/ 	.short	0x0100
        /*0146*/ 	.byte	0x04
	.zero		1


	//   ....[6]....
        /*0148*/ 	.word	0x00000780
        /*014c*/ 	.word	0x000000ff
        /*0150*/ 	.word	0x00000030
        /*0154*/ 	.short	0x0100
        /*0156*/ 	.byte	0x04
	.zero		1


	//   ....[7]....
        /*0158*/ 	.word	0x00000790
        /*015c*/ 	.word	0x000000ff
        /*0160*/ 	.word	0x00000038
        /*0164*/ 	.short	0x0100
        /*0166*/ 	.byte	0x04
	.zero		1


	//   ....[8]....
        /*0168*/ 	.word	0x00000880
        /*016c*/ 	.word	0x000000ff
        /*0170*/ 	.word	0x00000040
        /*0174*/ 	.short	0x0100
        /*0176*/ 	.byte	0x06
	.zero		1


	//   ....[9]....
        /*0178*/ 	.word	0x00000890
        /*017c*/ 	.word	0x000000ff
        /*0180*/ 	.word	0x00000048
        /*0184*/ 	.short	0x0100
        /*0186*/ 	.byte	0x06
	.zero		1


	//   ....[10]....
        /*0188*/ 	.word	0x000009d0
        /*018c*/ 	.word	0x000000ff
        /*0190*/ 	.word	0x00000050
        /*0194*/ 	.short	0x0100
        /*0196*/ 	.byte	0x06
	.zero		1


	//   ....[11]....
        /*0198*/ 	.word	0x000009e0
        /*019c*/ 	.word	0x000000ff
        /*01a0*/ 	.word	0x00000060
        /*01a4*/ 	.short	0x0100
        /*01a6*/ 	.byte	0x06
	.zero		1


	//   ....[12]....
        /*01a8*/ 	.word	0x000009f0
        /*01ac*/ 	.word	0x000000ff
        /*01b0*/ 	.word	0x00000058
        /*01b4*/ 	.short	0x0100
        /*01b6*/ 	.byte	0x06
	.zero		1


	//   ....[13]....
        /*01b8*/ 	.word	0x00000a00
        /*01bc*/ 	.word	0x000000ff
        /*01c0*/ 	.word	0x00000068
        /*01c4*/ 	.short	0x0100
        /*01c6*/ 	.byte	0x06
	.zero		1


	//   ....[14]....
        /*01c8*/ 	.word	0x00000b30
        /*01cc*/ 	.word	0x000000ff
        /*01d0*/ 	.word	0x00000070
        /*01d4*/ 	.short	0x0100
        /*01d6*/ 	.byte	0x04
	.zero		1


	//   ....[15]....
        /*01d8*/ 	.word	0x00000b40
        /*01dc*/ 	.word	0x000000ff
        /*01e0*/ 	.word	0x00000090
        /*01e4*/ 	.short	0x0100
        /*01e6*/ 	.byte	0x04
	.zero		1


	//   ....[16]....
        /*01e8*/ 	.word	0x00000b50
        /*01ec*/ 	.word	0x000000ff
        /*01f0*/ 	.word	0x00000078
        /*01f4*/ 	.short	0x0100
        /*01f6*/ 	.byte	0x04
	.zero		1


	//   ....[17]....
        /*01f8*/ 	.word	0x00000b60
        /*01fc*/ 	.word	0x000000ff
        /*0200*/ 	.word	0x00000098
        /*0204*/ 	.short	0x0100
        /*0206*/ 	.byte	0x04
	.zero		1


	//   ....[18]....
        /*0208*/ 	.word	0x00000b70
        /*020c*/ 	.word	0x000000ff
        /*0210*/ 	.word	0x00000080
        /*0214*/ 	.short	0x0100
        /*0216*/ 	.byte	0x04
	.zero		1


	//   ....[19]....
        /*0218*/ 	.word	0x00000b80
        /*021c*/ 	.word	0x000000ff
        /*0220*/ 	.word	0x000000a0
        /*0224*/ 	.short	0x0100
        /*0226*/ 	.byte	0x04
	.zero		1


	//   ....[20]....
        /*0228*/ 	.word	0x00000b90
        /*022c*/ 	.word	0x000000ff
        /*0230*/ 	.word	0x00000088
        /*0234*/ 	.short	0x0100
        /*0236*/ 	.byte	0x04
	.zero		1


	//   ....[21]....
        /*0238*/ 	.word	0x00000ba0
        /*023c*/ 	.word	0x000000ff
        /*0240*/ 	.word	0x000000a8
        /*0244*/ 	.short	0x0100
        /*0246*/ 	.byte	0x04
	.zero		1


	//   ....[22]....
        /*0248*/ 	.word	0x00000c90
        /*024c*/ 	.word	0x000000ff
        /*0250*/ 	.word	0x000000b0
        /*0254*/ 	.short	0x0100
        /*0256*/ 	.byte	0x04
	.zero		1


	//   ....[23]....
        /*0258*/ 	.word	0x00000ca0
        /*025c*/ 	.word	0x000000ff
        /*0260*/ 	.word	0x000000c0
        /*0264*/ 	.short	0x0100
        /*0266*/ 	.byte	0x04
	.zero		1


	//   ....[24]....
        /*0268*/ 	.word	0x00000cb0
        /*026c*/ 	.word	0x000000ff
        /*0270*/ 	.word	0x000000b8
        /*0274*/ 	.short	0x0100
        /*0276*/ 	.byte	0x04
	.zero		1


	//   ....[25]....
        /*0278*/ 	.word	0x00000cc0
        /*027c*/ 	.word	0x000000ff
        /*0280*/ 	.word	0x000000c8
        /*0284*/ 	.short	0x0100
        /*0286*/ 	.byte	0x04
	.zero		1


	//   ....[26]....
        /*0288*/ 	.word	0x000017d0
        /*028c*/ 	.word	0x00000000
        /*0290*/ 	.word	0x000000c0
        /*0294*/ 	.short	0x010a
        /*0296*/ 	.byte	0xff
	.zero		1


	//   ....[27]....
        /*0298*/ 	.word	0x00001800
        /*029c*/ 	.word	0x00000000
        /*02a0*/ 	.word	0x000000b0
        /*02a4*/ 	.short	0x0101
        /*02a6*/ 	.byte	0xff
	.zero		1


	//   ....[28]....
        /*02a8*/ 	.word	0x000018b0
        /*02ac*/ 	.word	0x000000ff
        /*02b0*/ 	.word	0x00000018
        /*02b4*/ 	.short	0x010a
        /*02b6*/ 	.byte	0x04
	.zero		1


	//   ....[29]....
        /*02b8*/ 	.word	0x00001930
        /*02bc*/ 	.word	0x000000ff
        /*02c0*/ 	.word	0x00000018
        /*02c4*/ 	.short	0x010a
        /*02c6*/ 	.byte	0x21
	.zero		1


	//   ....[30]....
        /*02c8*/ 	.word	0x00001ac0
        /*02cc*/ 	.word	0x000000ff
        /*02d0*/ 	.word	0x00000018
        /*02d4*/ 	.short	0x010a
        /*02d6*/ 	.byte	0x08
	.zero		1


	//   ....[31]....
        /*02d8*/ 	.word	0x00001be0
        /*02dc*/ 	.word	0x000000ff
        /*02e0*/ 	.word	0x00000048
        /*02e4*/ 	.short	0x0101
        /*02e6*/ 	.byte	0x07
	.zero		1


	//   ....[32]....
        /*02e8*/ 	.word	0x00001c00
        /*02ec*/ 	.word	0x000000ff
        /*02f0*/ 	.word	0x00000018
        /*02f4*/ 	.short	0x010a
        /*02f6*/ 	.byte	0x04
	.zero		1


	//   ....[33]....
        /*02f8*/ 	.word	0x00001c80
        /*02fc*/ 	.word	0x000000ff
        /*0300*/ 	.word	0x00000018
        /*0304*/ 	.short	0x010a
        /*0306*/ 	.byte	0x11
	.zero		1


	//   ....[34]....
        /*0308*/ 	.word	0x00001e10
        /*030c*/ 	.word	0x000000ff
        /*0310*/ 	.word	0x00000018
        /*0314*/ 	.short	0x010a
        /*0316*/ 	.byte	0x06
	.zero		1


	//   ....[35]....
        /*0318*/ 	.word	0x00001f50
        /*031c*/ 	.word	0x00000003
        /*0320*/ 	.word	0x00000050
        /*0324*/ 	.short	0x010a
        /*0326*/ 	.byte	0xff
	.zero		1


	//   ....[36]....
        /*0328*/ 	.word	0x000020a0
        /*032c*/ 	.word	0x00000000
        /*0330*/ 	.word	0x00000000
        /*0334*/ 	.short	0x0101
        /*0336*/ 	.byte	0xff
	.zero		1


	//   ....[37]....
        /*0338*/ 	.word	0x00002640
        /*033c*/ 	.word	0x000000ff
        /*0340*/ 	.word	0x00000000
        /*0344*/ 	.short	0x010a
        /*0346*/ 	.byte	0x04
	.zero		1


	//   ....[38]....
        /*0348*/ 	.word	0x000026d0
        /*034c*/ 	.word	0x000000ff
        /*0350*/ 	.word	0x00000000
        /*0354*/ 	.short	0x010a
        /*0356*/ 	.byte	0x05
	.zero		1


	//   ....[39]....
        /*0358*/ 	.word	0x00002770
        /*035c*/ 	.word	0x00000000
        /*0360*/ 	.word	0x00000000
        /*0364*/ 	.short	0x010a
        /*0366*/ 	.byte	0xff
	.zero		1


	//   ....[40]....
        /*0368*/ 	.word	0x00002890
        /*036c*/ 	.word	0x00000002
        /*0370*/ 	.word	0x000000b0
        /*0374*/ 	.short	0x010a
        /*0376*/ 	.byte	0xff
	.zero		1


	//   ....[41]....
        /*0378*/ 	.word	0x00002900
        /*037c*/ 	.word	0x00000002
        /*0380*/ 	.word	0x00000000
        /*0384*/ 	.short	0x0101
        /*0386*/ 	.byte	0xff
	.zero		1


	//   ....[42]....
        /*0388*/ 	.word	0x00002920
        /*038c*/ 	.word	0x000000ff
        /*0390*/ 	.word	0x00000060
        /*0394*/ 	.short	0x010a
        /*0396*/ 	.byte	0x04
	.zero		1


	//   ....[43]....
        /*0398*/ 	.word	0x00002a40
        /*039c*/ 	.word	0x00000002
        /*03a0*/ 	.word	0x00000050
        /*03a4*/ 	.short	0x010a
        /*03a6*/ 	.byte	0xff
	.zero		1


	//   ....[44]....
        /*03a8*/ 	.word	0x00002b40
        /*03ac*/ 	.word	0x00000002
        /*03b0*/ 	.word	0x00000000
        /*03b4*/ 	.short	0x0101
        /*03b6*/ 	.byte	0xff
	.zero		1


	//   ....[45]....
        /*03b8*/ 	.word	0x00002bd0
        /*03bc*/ 	.word	0x000000ff
        /*03c0*/ 	.word	0x00000060
        /*03c4*/ 	.short	0x0106
        /*03c6*/ 	.byte	0x04
	.zero		1


	//   ....[46]....
        /*03c8*/ 	.word	0x00002bf0
        /*03cc*/ 	.word	0x000000ff
        /*03d0*/ 	.word	0x00000060
        /*03d4*/ 	.short	0x010a
        /*03d6*/ 	.byte	0x04
	.zero		1


	//   ....[47]....
        /*03d8*/ 	.word	0x00002c80
        /*03dc*/ 	.word	0x000000ff
        /*03e0*/ 	.word	0x00000060
        /*03e4*/ 	.short	0x0106
        /*03e6*/ 	.byte	0x07
	.zero		1


	//   ....[48]....
        /*03e8*/ 	.word	0x00002cc0
        /*03ec*/ 	.word	0x00000000
        /*03f0*/ 	.word	0x00000060
        /*03f4*/ 	.short	0x010a
        /*03f6*/ 	.byte	0xff
	.zero		1


	//   ....[49]....
        /*03f8*/ 	.word	0x000031b0
        /*03fc*/ 	.word	0x00000000
        /*0400*/ 	.word	0x00000050
        /*0404*/ 	.short	0x010a
        /*0406*/ 	.byte	0xff
	.zero		1


	//   ....[50]....
        /*0408*/ 	.word	0x000032b0
        /*040c*/ 	.word	0x00000003
        /*0410*/ 	.word	0x00000000
        /*0414*/ 	.short	0x0101
        /*0416*/ 	.byte	0xff
	.zero		1


	//   ....[51]....
        /*0418*/ 	.word	0x000032c0
        /*041c*/ 	.word	0x000000ff
        /*0420*/ 	.word	0x00000000
        /*0424*/ 	.short	0x010a
        /*0426*/ 	.byte	0x04
	.zero		1


	//   ....[52]....
        /*0428*/ 	.word	0x000032e0
        /*042c*/ 	.word	0x000000ff
        /*0430*/ 	.word	0x00000090
        /*0434*/ 	.short	0x010a
        /*0436*/ 	.byte	0x12
	.zero		1


	//   ....[53]....
        /*0438*/ 	.word	0x000033c0
        /*043c*/ 	.word	0x000000ff
        /*0440*/ 	.word	0x00000000
        /*0444*/ 	.short	0x010a
        /*0446*/ 	.byte	0x06
	.zero		1


	//   ....[54]....
        /*0448*/ 	.word	0x000034c0
        /*044c*/ 	.word	0x000000ff
        /*0450*/ 	.word	0x00000000
        /*0454*/ 	.short	0x010a
        /*0456*/ 	.byte	0x04
	.zero		1


	//   ....[55]....
        /*0458*/ 	.word	0x000036a0
        /*045c*/ 	.word	0x000000ff
        /*0460*/ 	.word	0x00000000
        /*0464*/ 	.short	0x010a
        /*0466*/ 	.byte	0x04
	.zero		1


	//   ....[56]....
        /*0468*/ 	.word	0x00003730
        /*046c*/ 	.word	0x000000ff
        /*0470*/ 	.word	0x00000000
        /*0474*/ 	.short	0x010a
        /*0476*/ 	.byte	0x05
	.zero		1


	//   ....[57]....
        /*0478*/ 	.word	0x000037c0
        /*047c*/ 	.word	0x000000ff
        /*0480*/ 	.word	0x00000000
        /*0484*/ 	.short	0x010a
        /*0486*/ 	.byte	0x05
	.zero		1


	//   ....[58]....
        /*0488*/ 	.word	0x00003850
        /*048c*/ 	.word	0x000000ff
        /*0490*/ 	.word	0x00000000
        /*0494*/ 	.short	0x010a
        /*0496*/ 	.byte	0x04
	.zero		1


	//   ....[59]....
        /*0498*/ 	.word	0x00003cf0
        /*049c*/ 	.word	0x00000007
        /*04a0*/ 	.word	0x00000050
        /*04a4*/ 	.short	0x010a
        /*04a6*/ 	.byte	0xff
	.zero		1


	//   ....[60]....
        /*04a8*/ 	.word	0x00003e60
        /*04ac*/ 	.word	0x00000000
        /*04b0*/ 	.word	0x00000000
        /*04b4*/ 	.short	0x0101
        /*04b6*/ 	.byte	0xff
	.zero		1


	//   ....[61]....
        /*04b8*/ 	.word	0x000042d0
        /*04bc*/ 	.word	0x000000ff
        /*04c0*/ 	.word	0x00000048
        /*04c4*/ 	.short	0x010a
        /*04c6*/ 	.byte	0x11
	.zero		1


	//   ....[62]....
        /*04c8*/ 	.word	0x00004450
        /*04cc*/ 	.word	0x000000ff
        /*04d0*/ 	.word	0x00000038
        /*04d4*/ 	.short	0x010a
        /*04d6*/ 	.byte	0x11
	.zero		1


	//   ....[63]....
        /*04d8*/ 	.word	0x00004660
        /*04dc*/ 	.word	0x000000ff
        /*04e0*/ 	.word	0x00000030
        /*04e4*/ 	.short	0x010b
        /*04e6*/ 	.byte	0x11
	.zero		1


	//   ....[64]....
        /*04e8*/ 	.word	0x00004670
        /*04ec*/ 	.word	0x000000ff
        /*04f0*/ 	.word	0x00000000
        /*04f4*/ 	.short	0x0101
        /*04f6*/ 	.byte	0x1b
	.zero		1


	//   ....[65]....
        /*04f8*/ 	.word	0x000046b0
        /*04fc*/ 	.word	0x00000000
        /*0500*/ 	.word	0x00000038
        /*0504*/ 	.short	0x010a
        /*0506*/ 	.byte	0xff
	.zero		1


	//   ....[66]....
        /*0508*/ 	.word	0x000049c0
        /*050c*/ 	.word	0x00000003
        /*0510*/ 	.word	0x00000050
        /*0514*/ 	.short	0x010a
        /*0516*/ 	.byte	0xff
	.zero		1


	//   ....[67]....
        /*0518*/ 	.word	0x00004b40
        /*051c*/ 	.word	0x00000000
        /*0520*/ 	.word	0x00000000
        /*0524*/ 	.short	0x0101
        /*0526*/ 	.byte	0xff
	.zero		1


	//   ....[68]....
        /*0528*/ 	.word	0x000055e0
        /*052c*/ 	.word	0x000000ff
        /*0530*/ 	.word	0x00000030
        /*0534*/ 	.short	0x010a
        /*0536*/ 	.byte	0x2c
	.zero		1


	//   ....[69]....
        /*0538*/ 	.word	0x000055f0
        /*053c*/ 	.word	0x00000016
        /*0540*/ 	.word	0x00000070
        /*0544*/ 	.short	0x010a
        /*0546*/ 	.byte	0xff
	.zero		1


	//   ....[70]....
        /*0548*/ 	.word	0x00005780
        /*054c*/ 	.word	0x000000ff
        /*0550*/ 	.word	0x00000030
        /*0554*/ 	.short	0x010a
        /*0556*/ 	.byte	0x2c
	.zero		1


	//   ....[71]....
        /*0558*/ 	.word	0x00005880
        /*055c*/ 	.word	0x000000ff
        /*0560*/ 	.word	0x00000000
        /*0564*/ 	.short	0x0101
        /*0566*/ 	.byte	0x04
	.zero		1


	//   ....[72]....
        /*0568*/ 	.word	0x000058e0
        /*056c*/ 	.word	0x00000016
        /*0570*/ 	.word	0x00000070
        /*0574*/ 	.short	0x010a
        /*0576*/ 	.byte	0xff
	.zero		1


	//   ....[73]....
        /*0578*/ 	.word	0x00005f40
        /*057c*/ 	.word	0x000000ff
        /*0580*/ 	.word	0x00000000
        /*0584*/ 	.short	0x0101
        /*0586*/ 	.byte	0x04
	.zero		1


	//   ....[74]....
        /*0588*/ 	.word	0x00006d40
        /*058c*/ 	.word	0x00000000
        /*0590*/ 	.word	0x000000c0
        /*0594*/ 	.short	0x010a
        /*0596*/ 	.byte	0xff
	.zero		1


	//   ....[75]....
        /*0598*/ 	.word	0x00006da0
        /*059c*/ 	.word	0x00000000
        /*05a0*/ 	.word	0x00000018
        /*05a4*/ 	.short	0x010a
        /*05a6*/ 	.byte	0xff
	.zero		1


	//   ....[76]....
        /*05a8*/ 	.word	0x00006e00
        /*05ac*/ 	.word	0x00000000
        /*05b0*/ 	.word	0x00000018
        /*05b4*/ 	.short	0x010a
        /*05b6*/ 	.byte	0xff
	.zero		1


	//   ....[77]....
        /*05b8*/ 	.word	0x00006e50
        /*05bc*/ 	.word	0x00000003
        /*05c0*/ 	.word	0x00000050
        /*05c4*/ 	.short	0x010a
        /*05c6*/ 	.byte	0xff
	.zero		1


	//   ....[78]....
        /*05c8*/ 	.word	0x00006eb0
        /*05cc*/ 	.word	0x00000000
        /*05d0*/ 	.word	0x00000000
        /*05d4*/ 	.short	0x010a
        /*05d6*/ 	.byte	0xff
	.zero		1


	//   ....[79]....
        /*05d8*/ 	.word	0x00006f10
        /*05dc*/ 	.word	0x00000000
        /*05e0*/ 	.word	0x00000000
        /*05e4*/ 	.short	0x010a
        /*05e6*/ 	.byte	0xff
	.zero		1


	//   ....[80]....
        /*05e8*/ 	.word	0x00006f60
        /*05ec*/ 	.word	0x00000002
        /*05f0*/ 	.word	0x000000b0
        /*05f4*/ 	.short	0x010a
        /*05f6*/ 	.byte	0xff
	.zero		1


	//   ....[81]....
        /*05f8*/ 	.word	0x00006fc0
        /*05fc*/ 	.word	0x00000002
        /*0600*/ 	.word	0x00000060
        /*0604*/ 	.short	0x010a
        /*0606*/ 	.byte	0xff
	.zero		1


	//   ....[82]....
        /*0608*/ 	.word	0x00007010
        /*060c*/ 	.word	0x00000002
        /*0610*/ 	.word	0x00000050
        /*0614*/ 	.short	0x010a
        /*0616*/ 	.byte	0xff
	.zero		1


	//   ....[83]....
        /*0618*/ 	.word	0x00007070
        /*061c*/ 	.word	0x00000000
        /*0620*/ 	.word	0x00000060
        /*0624*/ 	.short	0x010a
        /*0626*/ 	.byte	0xff
	.zero		1


	//   ....[84]....
        /*0628*/ 	.word	0x000070c0
        /*062c*/ 	.word	0x00000000
        /*0630*/ 	.word	0x00000050
        /*0634*/ 	.short	0x010a
        /*0636*/ 	.byte	0xff
	.zero		1


	//   ....[85]....
        /*0638*/ 	.word	0x00007120
        /*063c*/ 	.word	0x00000002
        /*0640*/ 	.word	0x00000090
        /*0644*/ 	.short	0x010a
        /*0646*/ 	.byte	0xff
	.zero		1


	//   ....[86]....
        /*0648*/ 	.word	0x00007180
        /*064c*/ 	.word	0x00000000
        /*0650*/ 	.word	0x00000000
        /*0654*/ 	.short	0x010a
        /*0656*/ 	.byte	0xff
	.zero		1


	//   ....[87]....
        /*0658*/ 	.word	0x000071e0
        /*065c*/ 	.word	0x00000000
        /*0660*/ 	.word	0x00000000
        /*0664*/ 	.short	0x010a
        /*0666*/ 	.byte	0xff
	.zero		1


	//   ....[88]....
        /*0668*/ 	.word	0x00007240
        /*066c*/ 	.word	0x00000000
        /*0670*/ 	.word	0x00000000
        /*0674*/ 	.short	0x010a
        /*0676*/ 	.byte	0xff
	.zero		1


	//   ....[89]....
        /*0678*/ 	.word	0x000072a0
        /*067c*/ 	.word	0x00000000
        /*0680*/ 	.word	0x00000000
        /*0684*/ 	.short	0x010a
        /*0686*/ 	.byte	0xff
	.zero		1


	//   ....[90]....
        /*0688*/ 	.word	0x00007300
        /*068c*/ 	.word	0x00000000
        /*0690*/ 	.word	0x00000000
        /*0694*/ 	.short	0x010a
        /*0696*/ 	.byte	0xff
	.zero		1


	//   ....[91]....
        /*0698*/ 	.word	0x00007350
        /*069c*/ 	.word	0x00000007
        /*06a0*/ 	.word	0x00000050
        /*06a4*/ 	.short	0x010a
        /*06a6*/ 	.byte	0xff
	.zero		1


	//   ....[92]....
        /*06a8*/ 	.word	0x000073b0
        /*06ac*/ 	.word	0x00000000
        /*06b0*/ 	.word	0x00000048
        /*06b4*/ 	.short	0x010a
        /*06b6*/ 	.byte	0xff
	.zero		1


	//   ....[93]....
        /*06b8*/ 	.word	0x00007410
        /*06bc*/ 	.word	0x00000000
        /*06c0*/ 	.word	0x00000038
        /*06c4*/ 	.short	0x010a
        /*06c6*/ 	.byte	0xff
	.zero		1


	//   ....[94]....
        /*06c8*/ 	.word	0x00007460
        /*06cc*/ 	.word	0x00000003
        /*06d0*/ 	.word	0x00000050
        /*06d4*/ 	.short	0x010a
        /*06d6*/ 	.byte	0xff
	.zero		1


	//   ....[95]....
        /*06d8*/ 	.word	0x000074c0
        /*06dc*/ 	.word	0x00000000
        /*06e0*/ 	.word	0x00000030
        /*06e4*/ 	.short	0x010a
        /*06e6*/ 	.byte	0xff
	.zero		1


	//   ....[96]....
        /*06e8*/ 	.word	0x00007510
        /*06ec*/ 	.word	0x00000016
        /*06f0*/ 	.word	0x00000070
        /*06f4*/ 	.short	0x010a
        /*06f6*/ 	.byte	0xff
	.zero		1


	//----- nvinfo : EIATTR_NUM_MBARRIERS
	.align		4
.L_47:
        /*06f8*/ 	.byte	0x03, 0x38
        /*06fa*/ 	.short	0x001a


	//----- nvinfo : EIATTR_EXIT_INSTR_OFFSETS
	.align		4
        /*06fc*/ 	.byte	0x04, 0x1c
        /*06fe*/ 	.short	(.L_49 - .L_48)


	//   ....[0]....
.L_48:
        /*0700*/ 	.word	0x000027a0


	//   ....[1]....
        /*0704*/ 	.word	0x00002c90


	//   ....[2]....
        /*0708*/ 	.word	0x00002cf0


	//   ....[3]....
        /*070c*/ 	.word	0x00003ab0


	//   ....[4]....
        /*0710*/ 	.word	0x000046e0


	//   ....[5]....
        /*0714*/ 	.word	0x00004720


	//   ....[6]....
        /*0718*/ 	.word	0x00006d30


	//----- nvinfo : EIATTR_MAX_THREADS
	.align		4
.L_49:
        /*071c*/ 	.byte	0x04, 0x05
        /*071e*/ 	.short	(.L_51 - .L_50)
.L_50:
        /*0720*/ 	.word	0x00000100
        /*0724*/ 	.word	0x00000001
        /*0728*/ 	.word	0x00000001


	//----- nvinfo : EIATTR_CRS_STACK_SIZE
	.align		4
.L_51:
        /*072c*/ 	.byte	0x04, 0x1e
        /*072e*/ 	.short	(.L_53 - .L_52)
.L_52:
        /*0730*/ 	.word	0x00000000


	//----- nvinfo : EIATTR_CBANK_PARAM_SIZE
	.align		4
.L_53:
        /*0734*/ 	.byte	0x03, 0x19
        /*0736*/ 	.short	0x0800


	//----- nvinfo : EIATTR_PARAM_CBANK
	.align		4
        /*0738*/ 	.byte	0x04, 0x0a
        /*073a*/ 	.short	(.L_55 - .L_54)
	.align		4
.L_54:
        /*073c*/ 	.word	index@(.nv.constant0._ZN7cutlass13device_kernelINS_4gemm6kernel13GemmUniversalIN4cute5tupleIJiiiiEEENS1_10collective13CollectiveMmaINS1_35MainloopSm100TmaUmmaWarpSpecializedILi3ELi2ELi4ENS5_IJNS4_1CILi1EEENSA_ILi2EEESB_EEEEENS5_IJNSA_ILi128EEENSA_ILi64EEENSA_ILi32EEEEEENS_12float_e5m2_tENS5_IJlSB_lEEESJ_SK_NS4_8TiledMMAINS4_8MMA_AtomIJNS4_10MMA_TraitsINS4_19SM100_MMA_F8F6F4_SSEJSJ_SJ_fSF_SG_NS4_17integral_constantINS4_4UMMA5MajorELSR_0EEESS_NSP_INSQ_7ScaleInELST_0EEESU_EEEEEENS4_6LayoutINS5_IJSB_SB_SB_EEENS5_IJNSA_ILi0EEESZ_SZ_EEEEENS5_IJNS4_10UnderscoreES12_S12_EEEEENS4_23SM90_TMA_LOAD_MULTICASTENS4_14ComposedLayoutINS4_7SwizzleILi1ELi4ELi3EEENS4_18smem_ptr_flag_bitsILi8EEENSX_INS5_IJNSA_ILi8EEESH_EEENS5_IJSH_SB_EEEEEEEvNS4_8identityENS4_13SM90_TMA_LOADES1F_vS1G_EENS_8epilogue10collective18CollectiveEpilogueINS1J_23Sm100TmaWarpSpecializedILi1ELi1ELi64ELb0ELb0EEEJSI_NS5_IJNSX_ISF_SB_EENSX_ISG_SB_EEEEESJ_SK_SJ_SK_NS1J_6fusion15FusionCallbacksIS1N_NS1R_17LinearCombinationISJ_fSJ_fLNS_15FloatRoundStyleE2EEESI_S1Q_JEEENS4_5SM1004TMEM4LOAD26SM100_TMEM_LOAD_32dp32b64xES1H_NS16_INS17_ILi2ELi4ELi3EEES1A_NSX_INS5_IJS1B_SG_EEENS5_IJSG_SB_EEEEEEENS4_39AutoVectorizingCopyWithAssumedAlignmentILi128EEENS4_14SM90_TMA_STOREES25_S27_S27_EEEvvEEEEvNT_6ParamsE)
        /*0740*/ 	.short	0x0380
        /*0742*/ 	.short	0x0800


	//----- nvinfo : EIATTR_SW_WAR
	.align		4
.L_55:
        /*0744*/ 	.byte	0x04, 0x36
        /*0746*/ 	.short	(.L_57 - .L_56)
.L_56:
        /*0748*/ 	.word	0x00000008
.L_57:


//--------------------- .nv.callgraph             --------------------------
	.section	.nv.callgraph,"",@"SHT_CUDA_CALLGRAPH"
	.align	4
	.sectionentsize	8
	.align		4
        /*0000*/ 	.word	0x00000000
	.align		4
        /*0004*/ 	.word	0xffffffff
	.align		4
        /*0008*/ 	.word	index@(_ZN7cutlass13device_kernelINS_4gemm6kernel13GemmUniversalIN4cute5tupleIJiiiiEEENS1_10collective13CollectiveMmaINS1_35MainloopSm100TmaUmmaWarpSpecializedILi3ELi2ELi4ENS5_IJNS4_1CILi1EEENSA_ILi2EEESB_EEEEENS5_IJNSA_ILi128EEENSA_ILi64EEENSA_ILi32EEEEEENS_12float_e5m2_tENS5_IJlSB_lEEESJ_SK_NS4_8TiledMMAINS4_8MMA_AtomIJNS4_10MMA_TraitsINS4_19SM100_MMA_F8F6F4_SSEJSJ_SJ_fSF_SG_NS4_17integral_constantINS4_4UMMA5MajorELSR_0EEESS_NSP_INSQ_7ScaleInELST_0EEESU_EEEEEENS4_6LayoutINS5_IJSB_SB_SB_EEENS5_IJNSA_ILi0EEESZ_SZ_EEEEENS5_IJNS4_10UnderscoreES12_S12_EEEEENS4_23SM90_TMA_LOAD_MULTICASTENS4_14ComposedLayoutINS4_7SwizzleILi1ELi4ELi3EEENS4_18smem_ptr_flag_bitsILi8EEENSX_INS5_IJNSA_ILi8EEESH_EEENS5_IJSH_SB_EEEEEEEvNS4_8identityENS4_13SM90_TMA_LOADES1F_vS1G_EENS_8epilogue10collective18CollectiveEpilogueINS1J_23Sm100TmaWarpSpecializedILi1ELi1ELi64ELb0ELb0EEEJSI_NS5_IJNSX_ISF_SB_EENSX_ISG_SB_EEEEESJ_SK_SJ_SK_NS1J_6fusion15FusionCallbacksIS1N_NS1R_17LinearCombinationISJ_fSJ_fLNS_15FloatRoundStyleE2EEESI_S1Q_JEEENS4_5SM1004TMEM4LOAD26SM100_TMEM_LOAD_32dp32b64xES1H_NS16_INS17_ILi2ELi4ELi3EEES1A_NSX_INS5_IJS1B_SG_EEENS5_IJSG_SB_EEEEEEENS4_39AutoVectorizingCopyWithAssumedAlignmentILi128EEENS4_14SM90_TMA_STOREES25_S27_S27_EEEvvEEEEvNT_6ParamsE)
	.align		4
        /*000c*/ 	.word	index@(__assertfail)
	.align		4
        /*0010*/ 	.word	0x00000000
	.align		4
        /*0014*/ 	.word	0xfffffffe
	.align		4
        /*0018*/ 	.word	0x00000000
	.align		4
        /*001c*/ 	.word	0xfffffffd
	.align		4
        /*0020*/ 	.word	0x00000000
	.align		4
        /*0024*/ 	.word	0xfffffffc


//--------------------- .nv.constant4             --------------------------
	.section	.nv.constant4,"a",@progbits
	.align	8
	.align		8
.nv.constant4:
        /*0000*/ 	.dword	__assertfail
	.align		8
        /*0008*/ 	.dword	__unnamed_1
	.align		8
        /*0010*/ 	.dword	__unnamed_2
	.align		8
        /*0018*/ 	.dword	_ZN39_INTERNAL_13dc54dc_4_k_cu_465b369c_91484cuda3std3__45__cpo5beginE
	.align		8
        /*0020*/ 	.dword	_ZN39_INTERNAL_13dc54dc_4_k_cu_465b369c_91484cuda3std3__45__cpo3endE
	.align		8
        /*0028*/ 	.dword	_ZN39_INTERNAL_13dc54dc_4_k_cu_465b369c_91484cuda3std3__45__cpo6cbeginE
	.align		8
        /*0030*/ 	.dword	_ZN39_INTERNAL_13dc54dc_4_k_cu_465b369c_91484cuda3std3__45__cpo4cendE
	.align		8
        /*0038*/ 	.dword	_ZN39_INTERNAL_13dc54dc_4_k_cu_465b369c_91484cuda3std3__441_GLOBAL__N__13dc54dc_4_k_cu_465b369c_91486ignoreE
	.align		8
        /*0040*/ 	.dword	_ZN39_INTERNAL_13dc54dc_4_k_cu_465b369c_91484cuda3std3__419piecewise_constructE
	.align		8
        /*0048*/ 	.dword	_ZN39_INTERNAL_13dc54dc_4_k_cu_465b369c_91484cuda3std3__48in_placeE
	.align		8
        /*0050*/ 	.dword	_ZN39_INTERNAL_13dc54dc_4_k_cu_465b369c_91484cuda3std6ranges3__45__cpo4swapE
	.align		8
        /*0058*/ 	.dword	_ZN39_INTERNAL_13dc54dc_4_k_cu_465b369c_91484cuda3std6ranges3__45__cpo9iter_moveE
	.align		8
        /*0060*/ 	.dword	_ZN39_INTERNAL_13dc54dc_4_k_cu_465b369c_91484cute7productE
	.align		8
        /*0068*/ 	.dword	_ZN39_INTERNAL_13dc54dc_4_k_cu_465b369c_91484cute1_E
	.align		8
        /*0070*/ 	.dword	$str$25
	.align		8
        /*0078*/ 	.dword	$str$26
	.align		8
        /*0080*/ 	.dword	$str$27
	.align		8
        /*0088*/ 	.dword	$str$28


//--------------------- .text._ZN7cutlass13device_kernelINS_4gemm6kernel13GemmUniversalIN4cute5tupleIJiiiiEEENS1_10collective13CollectiveMmaINS1_35MainloopSm100TmaUmmaWarpSpecializedILi3ELi2ELi4ENS5_IJNS4_1CILi1EEENSA_ILi2EEESB_EEEEENS5_IJNSA_ILi128EEENSA_ILi64EEENSA_ILi32EEEEEENS_12float_e5m2_tENS5_IJlSB_lEEESJ_SK_NS4_8TiledMMAINS4_8MMA_AtomIJNS4_10MMA_TraitsINS4_19SM100_MMA_F8F6F4_SSEJSJ_SJ_fSF_SG_NS4_17integral_constantINS4_4UMMA5MajorELSR_0EEESS_NSP_INSQ_7ScaleInELST_0EEESU_EEEEEENS4_6LayoutINS5_IJSB_SB_SB_EEENS5_IJNSA_ILi0EEESZ_SZ_EEEEENS5_IJNS4_10UnderscoreES12_S12_EEEEENS4_23SM90_TMA_LOAD_MULTICASTENS4_14ComposedLayoutINS4_7SwizzleILi1ELi4ELi3EEENS4_18smem_ptr_flag_bitsILi8EEENSX_INS5_IJNSA_ILi8EEESH_EEENS5_IJSH_SB_EEEEEEEvNS4_8identityENS4_13SM90_TMA_LOADES1F_vS1G_EENS_8epilogue10collective18CollectiveEpilogueINS1J_23Sm100TmaWarpSpecializedILi1ELi1ELi64ELb0ELb0EEEJSI_NS5_IJNSX_ISF_SB_EENSX_ISG_SB_EEEEESJ_SK_SJ_SK_NS1J_6fusion15FusionCallbacksIS1N_NS1R_17LinearCombinationISJ_fSJ_fLNS_15FloatRoundStyleE2EEESI_S1Q_JEEENS4_5SM1004TMEM4LOAD26SM100_TMEM_LOAD_32dp32b64xES1H_NS16_INS17_ILi2ELi4ELi3EEES1A_NSX_INS5_IJS1B_SG_EEENS5_IJSG_SB_EEEEEEENS4_39AutoVectorizingCopyWithAssumedAlignmentILi128EEENS4_14SM90_TMA_STOREES25_S27_S27_EEEvvEEEEvNT_6ParamsE --------------------------
	.section	.text._ZN7cutlass13device_kernelINS_4gemm6kernel13GemmUniversalIN4cute5tupleIJiiiiEEENS1_10collective13CollectiveMmaINS1_35MainloopSm100TmaUmmaWarpSpecializedILi3ELi2ELi4ENS5_IJNS4_1CILi1EEENSA_ILi2EEESB_EEEEENS5_IJNSA_ILi128EEENSA_ILi64EEENSA_ILi32EEEEEENS_12float_e5m2_tENS5_IJlSB_lEEESJ_SK_NS4_8TiledMMAINS4_8MMA_AtomIJNS4_10MMA_TraitsINS4_19SM100_MMA_F8F6F4_SSEJSJ_SJ_fSF_SG_NS4_17integral_constantINS4_4UMMA5MajorELSR_0EEESS_NSP_INSQ_7ScaleInELST_0EEESU_EEEEEENS4_6LayoutINS5_IJSB_SB_SB_EEENS5_IJNSA_ILi0EEESZ_SZ_EEEEENS5_IJNS4_10UnderscoreES12_S12_EEEEENS4_23SM90_TMA_LOAD_MULTICASTENS4_14ComposedLayoutINS4_7SwizzleILi1ELi4ELi3EEENS4_18smem_ptr_flag_bitsILi8EEENSX_INS5_IJNSA_ILi8EEESH_EEENS5_IJSH_SB_EEEEEEEvNS4_8identityENS4_13SM90_TMA_LOADES1F_vS1G_EENS_8epilogue10collective18CollectiveEpilogueINS1J_23Sm100TmaWarpSpecializedILi1ELi1ELi64ELb0ELb0EEEJSI_NS5_IJNSX_ISF_SB_EENSX_ISG_SB_EEEEESJ_SK_SJ_SK_NS1J_6fusion15FusionCallbacksIS1N_NS1R_17LinearCombinationISJ_fSJ_fLNS_15FloatRoundStyleE2EEESI_S1Q_JEEENS4_5SM1004TMEM4LOAD26SM100_TMEM_LOAD_32dp32b64xES1H_NS16_INS17_ILi2ELi4ELi3EEES1A_NSX_INS5_IJS1B_SG_EEENS5_IJSG_SB_EEEEEEENS4_39AutoVectorizingCopyWithAssumedAlignmentILi128EEENS4_14SM90_TMA_STOREES25_S27_S27_EEEvvEEEEvNT_6ParamsE,"ax",@progbits
	.align	128
.text._ZN7cutlass13device_kernelINS_4gemm6kernel13GemmUniversalIN4cute5tupleIJiiiiEEENS1_10collective13CollectiveMmaINS1_35MainloopSm100TmaUmmaWarpSpecializedILi3ELi2ELi4ENS5_IJNS4_1CILi1EEENSA_ILi2EEESB_EEEEENS5_IJNSA_ILi128EEENSA_ILi64EEENSA_ILi32EEEEEENS_12float_e5m2_tENS5_IJlSB_lEEESJ_SK_NS4_8TiledMMAINS4_8MMA_AtomIJNS4_10MMA_TraitsINS4_19SM100_MMA_F8F6F4_SSEJSJ_SJ_fSF_SG_NS4_17integral_constantINS4_4UMMA5MajorELSR_0EEESS_NSP_INSQ_7ScaleInELST_0EEESU_EEEEEENS4_6LayoutINS5_IJSB_SB_SB_EEENS5_IJNSA_ILi0EEESZ_SZ_EEEEENS5_IJNS4_10UnderscoreES12_S12_EEEEENS4_23SM90_TMA_LOAD_MULTICASTENS4_14ComposedLayoutINS4_7SwizzleILi1ELi4ELi3EEENS4_18smem_ptr_flag_bitsILi8EEENSX_INS5_IJNSA_ILi8EEESH_EEENS5_IJSH_SB_EEEEEEEvNS4_8identityENS4_13SM90_TMA_LOADES1F_vS1G_EENS_8epilogue10collective18CollectiveEpilogueINS1J_23Sm100TmaWarpSpecializedILi1ELi1ELi64ELb0ELb0EEEJSI_NS5_IJNSX_ISF_SB_EENSX_ISG_SB_EEEEESJ_SK_SJ_SK_NS1J_6fusion15FusionCallbacksIS1N_NS1R_17LinearCombinationISJ_fSJ_fLNS_15FloatRoundStyleE2EEESI_S1Q_JEEENS4_5SM1004TMEM4LOAD26SM100_TMEM_LOAD_32dp32b64xES1H_NS16_INS17_ILi2ELi4ELi3EEES1A_NSX_INS5_IJS1B_SG_EEENS5_IJSG_SB_EEEEEEENS4_39AutoVectorizingCopyWithAssumedAlignmentILi128EEENS4_14SM90_TMA_STOREES25_S27_S27_EEEvvEEEEvNT_6ParamsE:
        .type           _ZN7cutlass13device_kernelINS_4gemm6kernel13GemmUniversalIN4cute5tupleIJiiiiEEENS1_10collective13CollectiveMmaINS1_35MainloopSm100TmaUmmaWarpSpecializedILi3ELi2ELi4ENS5_IJNS4_1CILi1EEENSA_ILi2EEESB_EEEEENS5_IJNSA_ILi128EEENSA_ILi64EEENSA_ILi32EEEEEENS_12float_e5m2_tENS5_IJlSB_lEEESJ_SK_NS4_8TiledMMAINS4_8MMA_AtomIJNS4_10MMA_TraitsINS4_19SM100_MMA_F8F6F4_SSEJSJ_SJ_fSF_SG_NS4_17integral_constantINS4_4UMMA5MajorELSR_0EEESS_NSP_INSQ_7ScaleInELST_0EEESU_EEEEEENS4_6LayoutINS5_IJSB_SB_SB_EEENS5_IJNSA_ILi0EEESZ_SZ_EEEEENS5_IJNS4_10UnderscoreES12_S12_EEEEENS4_23SM90_TMA_LOAD_MULTICASTENS4_14ComposedLayoutINS4_7SwizzleILi1ELi4ELi3EEENS4_18smem_ptr_flag_bitsILi8EEENSX_INS5_IJNSA_ILi8EEESH_EEENS5_IJSH_SB_EEEEEEEvNS4_8identityENS4_13SM90_TMA_LOADES1F_vS1G_EENS_8epilogue10collective18CollectiveEpilogueINS1J_23Sm100TmaWarpSpecializedILi1ELi1ELi64ELb0ELb0EEEJSI_NS5_IJNSX_ISF_SB_EENSX_ISG_SB_EEEEESJ_SK_SJ_SK_NS1J_6fusion15FusionCallbacksIS1N_NS1R_17LinearCombinationISJ_fSJ_fLNS_15FloatRoundStyleE2EEESI_S1Q_JEEENS4_5SM1004TMEM4LOAD26SM100_TMEM_LOAD_32dp32b64xES1H_NS16_INS17_ILi2ELi4ELi3EEES1A_NSX_INS5_IJS1B_SG_EEENS5_IJSG_SB_EEEEEEENS4_39AutoVectorizingCopyWithAssumedAlignmentILi128EEENS4_14SM90_TMA_STOREES25_S27_S27_EEEvvEEEEvNT_6ParamsE,@function
        .size           _ZN7cutlass13device_kernelINS_4gemm6kernel13GemmUniversalIN4cute5tupleIJiiiiEEENS1_10collective13CollectiveMmaINS1_35MainloopSm100TmaUmmaWarpSpecializedILi3ELi2ELi4ENS5_IJNS4_1CILi1EEENSA_ILi2EEESB_EEEEENS5_IJNSA_ILi128EEENSA_ILi64EEENSA_ILi32EEEEEENS_12float_e5m2_tENS5_IJlSB_lEEESJ_SK_NS4_8TiledMMAINS4_8MMA_AtomIJNS4_10MMA_TraitsINS4_19SM100_MMA_F8F6F4_SSEJSJ_SJ_fSF_SG_NS4_17integral_constantINS4_4UMMA5MajorELSR_0EEESS_NSP_INSQ_7ScaleInELST_0EEESU_EEEEEENS4_6LayoutINS5_IJSB_SB_SB_EEENS5_IJNSA_ILi0EEESZ_SZ_EEEEENS5_IJNS4_10UnderscoreES12_S12_EEEEENS4_23SM90_TMA_LOAD_MULTICASTENS4_14ComposedLayoutINS4_7SwizzleILi1ELi4ELi3EEENS4_18smem_ptr_flag_bitsILi8EEENSX_INS5_IJNSA_ILi8EEESH_EEENS5_IJSH_SB_EEEEEEEvNS4_8identityENS4_13SM90_TMA_LOADES1F_vS1G_EENS_8epilogue10collective18CollectiveEpilogueINS1J_23Sm100TmaWarpSpecializedILi1ELi1ELi64ELb0ELb0EEEJSI_NS5_IJNSX_ISF_SB_EENSX_ISG_SB_EEEEESJ_SK_SJ_SK_NS1J_6fusion15FusionCallbacksIS1N_NS1R_17LinearCombinationISJ_fSJ_fLNS_15FloatRoundStyleE2EEESI_S1Q_JEEENS4_5SM1004TMEM4LOAD26SM100_TMEM_LOAD_32dp32b64xES1H_NS16_INS17_ILi2ELi4ELi3EEES1A_NSX_INS5_IJS1B_SG_EEENS5_IJSG_SB_EEEEEEENS4_39AutoVectorizingCopyWithAssumedAlignmentILi128EEENS4_14SM90_TMA_STOREES25_S27_S27_EEEvvEEEEvNT_6ParamsE,(.L_x_132 - _ZN7cutlass13device_kernelINS_4gemm6kernel13GemmUniversalIN4cute5tupleIJiiiiEEENS1_10collective13CollectiveMmaINS1_35MainloopSm100TmaUmmaWarpSpecializedILi3ELi2ELi4ENS5_IJNS4_1CILi1EEENSA_ILi2EEESB_EEEEENS5_IJNSA_ILi128EEENSA_ILi64EEENSA_ILi32EEEEEENS_12float_e5m2_tENS5_IJlSB_lEEESJ_SK_NS4_8TiledMMAINS4_8MMA_AtomIJNS4_10MMA_TraitsINS4_19SM100_MMA_F8F6F4_SSEJSJ_SJ_fSF_SG_NS4_17integral_constantINS4_4UMMA5MajorELSR_0EEESS_NSP_INSQ_7ScaleInELST_0EEESU_EEEEEENS4_6LayoutINS5_IJSB_SB_SB_EEENS5_IJNSA_ILi0EEESZ_SZ_EEEEENS5_IJNS4_10UnderscoreES12_S12_EEEEENS4_23SM90_TMA_LOAD_MULTICASTENS4_14ComposedLayoutINS4_7SwizzleILi1ELi4ELi3EEENS4_18smem_ptr_flag_bitsILi8EEENSX_INS5_IJNSA_ILi8EEESH_EEENS5_IJSH_SB_EEEEEEEvNS4_8identityENS4_13SM90_TMA_LOADES1F_vS1G_EENS_8epilogue10collective18CollectiveEpilogueINS1J_23Sm100TmaWarpSpecializedILi1ELi1ELi64ELb0ELb0EEEJSI_NS5_IJNSX_ISF_SB_EENSX_ISG_SB_EEEEESJ_SK_SJ_SK_NS1J_6fusion15FusionCallbacksIS1N_NS1R_17LinearCombinationISJ_fSJ_fLNS_15FloatRoundStyleE2EEESI_S1Q_JEEENS4_5SM1004TMEM4LOAD26SM100_TMEM_LOAD_32dp32b64xES1H_NS16_INS17_ILi2ELi4ELi3EEES1A_NSX_INS5_IJS1B_SG_EEENS5_IJSG_SB_EEEEEEENS4_39AutoVectorizingCopyWithAssumedAlignmentILi128EEENS4_14SM90_TMA_STOREES25_S27_S27_EEEvvEEEEvNT_6ParamsE)
        .other          _ZN7cutlass13device_kernelINS_4gemm6kernel13GemmUniversalIN4cute5tupleIJiiiiEEENS1_10collective13CollectiveMmaINS1_35MainloopSm100TmaUmmaWarpSpecializedILi3ELi2ELi4ENS5_IJNS4_1CILi1EEENSA_ILi2EEESB_EEEEENS5_IJNSA_ILi128EEENSA_ILi64EEENSA_ILi32EEEEEENS_12float_e5m2_tENS5_IJlSB_lEEESJ_SK_NS4_8TiledMMAINS4_8MMA_AtomIJNS4_10MMA_TraitsINS4_19SM100_MMA_F8F6F4_SSEJSJ_SJ_fSF_SG_NS4_17integral_constantINS4_4UMMA5MajorELSR_0EEESS_NSP_INSQ_7ScaleInELST_0EEESU_EEEEEENS4_6LayoutINS5_IJSB_SB_SB_EEENS5_IJNSA_ILi0EEESZ_SZ_EEEEENS5_IJNS4_10UnderscoreES12_S12_EEEEENS4_23SM90_TMA_LOAD_MULTICASTENS4_14ComposedLayoutINS4_7SwizzleILi1ELi4ELi3EEENS4_18smem_ptr_flag_bitsILi8EEENSX_INS5_IJNSA_ILi8EEESH_EEENS5_IJSH_SB_EEEEEEEvNS4_8identityENS4_13SM90_TMA_LOADES1F_vS1G_EENS_8epilogue10collective18CollectiveEpilogueINS1J_23Sm100TmaWarpSpecializedILi1ELi1ELi64ELb0ELb0EEEJSI_NS5_IJNSX_ISF_SB_EENSX_ISG_SB_EEEEESJ_SK_SJ_SK_NS1J_6fusion15FusionCallbacksIS1N_NS1R_17LinearCombinationISJ_fSJ_fLNS_15FloatRoundStyleE2EEESI_S1Q_JEEENS4_5SM1004TMEM4LOAD26SM100_TMEM_LOAD_32dp32b64xES1H_NS16_INS17_ILi2ELi4ELi3EEES1A_NSX_INS5_IJS1B_SG_EEENS5_IJSG_SB_EEEEEEENS4_39AutoVectorizingCopyWithAssumedAlignmentILi128EEENS4_14SM90_TMA_STOREES25_S27_S27_EEEvvEEEEvNT_6ParamsE,@"STO_CUDA_ENTRY STV_DEFAULT"
_ZN7cutlass13device_kernelINS_4gemm6kernel13GemmUniversalIN4cute5tupleIJiiiiEEENS1_10collective13CollectiveMmaINS1_35MainloopSm100TmaUmmaWarpSpecializedILi3ELi2ELi4ENS5_IJNS4_1CILi1EEENSA_ILi2EEESB_EEEEENS5_IJNSA_ILi128EEENSA_ILi64EEENSA_ILi32EEEEEENS_12float_e5m2_tENS5_IJlSB_lEEESJ_SK_NS4_8TiledMMAINS4_8MMA_AtomIJNS4_10MMA_TraitsINS4_19SM100_MMA_F8F6F4_SSEJSJ_SJ_fSF_SG_NS4_17integral_constantINS4_4UMMA5MajorELSR_0EEESS_NSP_INSQ_7ScaleInELST_0EEESU_EEEEEENS4_6LayoutINS5_IJSB_SB_SB_EEENS5_IJNSA_ILi0EEESZ_SZ_EEEEENS5_IJNS4_10UnderscoreES12_S12_EEEEENS4_23SM90_TMA_LOAD_MULTICASTENS4_14ComposedLayoutINS4_7SwizzleILi1ELi4ELi3EEENS4_18smem_ptr_flag_bitsILi8EEENSX_INS5_IJNSA_ILi8EEESH_EEENS5_IJSH_SB_EEEEEEEvNS4_8identityENS4_13SM90_TMA_LOADES1F_vS1G_EENS_8epilogue10collective18CollectiveEpilogueINS1J_23Sm100TmaWarpSpecializedILi1ELi1ELi64ELb0ELb0EEEJSI_NS5_IJNSX_ISF_SB_EENSX_ISG_SB_EEEEESJ_SK_SJ_SK_NS1J_6fusion15FusionCallbacksIS1N_NS1R_17LinearCombinationISJ_fSJ_fLNS_15FloatRoundStyleE2EEESI_S1Q_JEEENS4_5SM1004TMEM4LOAD26SM100_TMEM_LOAD_32dp32b64xES1H_NS16_INS17_ILi2ELi4ELi3EEES1A_NSX_INS5_IJS1B_SG_EEENS5_IJSG_SB_EEEEEEENS4_39AutoVectorizingCopyWithAssumedAlignmentILi128EEENS4_14SM90_TMA_STOREES25_S27_S27_EEEvvEEEEvNT_6ParamsE:
[----:B------:R-:W1:Y:S01]  /*0000*/  LDC R1, c[0x0][0x37c] ;  /* 0x0000df00ff017b82 */ /* 0x000e620000000800 */
[----:B------:R-:W2:Y:S01]  /*0010*/  S2R R131, SR_TID.X ;  /* 0x0000000000837919 */ /* 0x000ea20000002100 */
[----:B------:R-:W3:Y:S01]  /*0020*/  LDCU.64 UR8, c[0x0][0x890] ;  /* 0x00011200ff0877ac */ /* 0x000ee20008000a00 */
[----:B------:R-:W-:Y:S02]  /*0030*/  PRMT R141, RZ, 0x7610, R141 ;  /* 0x00007610ff8d7816 */ /* 0x000fe4000000008d */
[----:B------:R-:W-:Y:S01]  /*0040*/  ELECT P3, URZ, PT ;  /* 0x0000000000ff782f */ /* 0x000fe20003860000 */
[----:B---3--:R-:W-:-:S04]  /*0050*/  UISETP.NE.U32.AND UP0, UPT, UR8, URZ, UPT ;  /* 0x000000ff0800728c */ /* 0x008fc8000bf05070 */
[----:B------:R-:W-:Y:S01]  /*0060*/  UISETP.NE.AND.EX UP0, UPT, UR9, URZ, UPT, UP0 ;  /* 0x000000ff0900728c */ /* 0x000fe2000bf05300 */
[----:B--2---:R-:W-:-:S05]  /*0070*/  SHF.R.U32.HI R142, RZ, 0x5, R131 ;  /* 0x00000005ff8e7819 */ /* 0x004fca0000011683 */
[----:B------:R-:W2:Y:S02]  /*0080*/  SHFL.IDX PT, R0, R142, RZ, 0x1f ;  /* 0x00001fff8e007589 */ /* 0x000ea400000e0000 */
[----:B--2---:R-:W-:Y:S01]  /*0090*/  R2UR UR22, R0 ;  /* 0x00000000001672ca */ /* 0x004fe200000e0000 */
[----:B-1----:R-:W-:-:S14]  /*00a0*/  BRA.U UP0, `(.L_x_0) ;  /* 0x0000000100307547 */ /* 0x002fdc000b800000 */
[----:B------:R-:W1:Y:S02]  /*00b0*/  LDCU.64 UR4, c[0x0][0x888] ;  /* 0x00011100ff0477ac */ /* 0x000e640008000a00 */
[----:B-1----:R-:W-:-:S04]  /*00c0*/  UISETP.NE.U32.AND UP0, UPT, UR4, URZ, UPT ;  /* 0x000000ff0400728c */ /* 0x002fc8000bf05070 */
[----:B------:R-:W-:-:S09]  /*00d0*/  UISETP.NE.AND.EX UP0, UPT, UR5, URZ, UPT, UP0 ;  /* 0x000000ff0500728c */ /* 0x000fd2000bf05300 */
[----:B------:R-:W-:Y:S05]  /*00e0*/  BRA.U !UP0, `(.L_x_1) ;  /* 0x0000000108147547 */ /* 0x000fea000b800000 */
[----:B------:R-:W1:Y:S01]  /*00f0*/  LDC.64 R2, c[0x0][0x888] ;  /* 0x00022200ff027b82 */ /* 0x000e620000000a00 */
[----:B------:R-:W1:Y:S02]  /*0100*/  LDCU.64 UR4, c[0x0][0x358] ;  /* 0x00006b00ff0477ac */ /* 0x000e640008000a00 */
[----:B-1----:R1:W5:Y:S01]  /*0110*/  LDG.E R71, desc[UR4][R2.64] ;  /* 0x0000000402477981 */ /* 0x002362000c1e1900 */
[----:B------:R-:W-:Y:S01]  /*0120*/  HFMA2 R141, -RZ, RZ, 0, 5.9604644775390625e-08 ;  /* 0x00000001ff8d7431 */ /* 0x000fe200000001ff */
[----:B------:R-:W-:Y:S05]  /*0130*/  BRA `(.L_x_0) ;  /* 0x00000000000c7947 */ /* 0x000fea0003800000 */
.L_x_1:
[----:B------:R-:W1:Y:S01]  /*0140*/  LDCU UR4, c[0x0][0x880] ;  /* 0x00011000ff0477ac */ /* 0x000e620008000800 */
[----:B------:R-:W-:Y:S01]  /*0150*/  HFMA2 R141, -RZ, RZ, 0, 5.9604644775390625e-08 ;  /* 0x00000001ff8d7431 */ /* 0x000fe200000001ff */
[----:B-1----:R-:W-:-:S07]  /*0160*/  MOV R71, UR4 ;  /* 0x0000000400477c02 */ /* 0x002fce0008000f00 */
.L_x_0:
[----:B------:R-:W2:Y:S02]  /*0170*/  LDCU.64 UR4, c[0x0][0x8b0] ;  /* 0x00011600ff0477ac */ /* 0x000ea40008000a00 */
[----:B--2---:R-:W-:-:S04]  /*0180*/  UISETP.NE.U32.AND UP0, UPT, UR4, URZ, UPT ;  /* 0x000000ff0400728c */ /* 0x004fc8000bf05070 */
[----:B------:R-:W-:-:S09]  /*0190*/  UISETP.NE.AND.EX UP0, UPT, UR5, URZ, UPT, UP0 ;  /* 0x000000ff0500728c */ /* 0x000fd2000bf05300 */
[----:B------:R-:W-:Y:S05]  /*01a0*/  BRA.U UP0, `(.L_x_2) ;  /* 0x0000000100287547 */ /* 0x000fea000b800000 */
[----:B------:R-:W2:Y:S02]  /*01b0*/  LDCU.64 UR4, c[0x0][0x8a8] ;  /* 0x00011500ff0477ac */ /* 0x000ea40008000a00 */
[----:B--2---:R-:W-:-:S04]  /*01c0*/  UISETP.NE.U32.AND UP0, UPT, UR4, URZ, UPT ;  /* 0x000000ff0400728c */ /* 0x004fc8000bf05070 */
[----:B------:R-:W-:-:S09]  /*01d0*/  UISETP.NE.AND.EX UP0, UPT, UR5, URZ, UPT, UP0 ;  /* 0x000000ff0500728c */ /* 0x000fd2000bf05300 */
[----:B------:R-:W-:Y:S05]  /*01e0*/  BRA.U !UP0, `(.L_x_3) ;  /* 0x0000000108107547 */ /* 0x000fea000b800000 */
[----:B-1----:R-:W1:Y:S01]  /*01f0*/  LDC.64 R2, c[0x0][0x8a8] ;  /* 0x00022a00ff027b82 */ /* 0x002e620000000a00 */
[----:B------:R-:W1:Y:S02]  /*0200*/  LDCU.64 UR4, c[0x0][0x358] ;  /* 0x00006b00ff0477ac */ /* 0x000e640008000a00 */
[----:B-1----:R2:W5:Y:S01]  /*0210*/  LDG.E R70, desc[UR4][R2.64] ;  /* 0x0000000402467981 */ /* 0x002562000c1e1900 */
[----:B------:R-:W-:Y:S05]  /*0220*/  BRA `(.L_x_2) ;  /* 0x0000000000087947 */ /* 0x000fea0003800000 */
.L_x_3:
[----:B------:R-:W2:Y:S02]  /*0230*/  LDCU UR4, c[0x0][0x8a0] ;  /* 0x00011400ff0477ac */ /* 0x000ea40008000800 */
[----:B--2---:R-:W-:Y:S02]  /*0240*/  MOV R70, UR4 ;  /* 0x0000000400467c02 */ /* 0x004fe40008000f00 */
.L_x_2:
[----:B------:R-:W-:Y:S01]  /*0250*/  IMAD.U32 R0, RZ, RZ, UR22 ;  /* 0x00000016ff007e24 */ /* 0x000fe2000f8e00ff */
[----:B------:R-:W-:Y:S04]  /*0260*/  BSSY.RECONVERGENT B0, `(.L_x_4) ;  /* 0x000000c000007945 */ /* 0x000fe80003800200 */
[C---:B------:R-:W-:Y:S02]  /*0270*/  ISETP.NE.OR P1, PT, R0.reuse, 0x1, !P3 ;  /* 0x000000010000780c */ /* 0x040fe40005f25670 */
[----:B------:R-:W-:-:S11]  /*0280*/  ISETP.NE.OR P0, PT, R0, 0x3, !P3 ;  /* 0x000000030000780c */ /* 0x000fd60005f05670 */
[----:B------:R-:W-:Y:S05]  /*0290*/  @P1 BRA `(.L_x_5) ;  /* 0x0000000000201947 */ /* 0x000fea0003800000 */
[----:B------:R-:W3:Y:S02]  /*02a0*/  LDCU.64 UR4, c[0x0][0x348] ;  /* 0x00006900ff0477ac */ /* 0x000ee40008000a00 */
[----:B---3--:R-:W-:Y:S02]  /*02b0*/  UIADD3 UR6, UP1, UPT, UR4, 0x80, URZ ;  /* 0x0000008004067890 */ /* 0x008fe4000ff3e0ff */
[----:B------:R-:W-:Y:S02]  /*02c0*/  UIADD3 UR4, UP0, UPT, UR4, 0x180, URZ ;  /* 0x0000018004047890 */ /* 0x000fe4000ff1e0ff */
[----:B------:R-:W-:Y:S02]  /*02d0*/  UIADD3.X UR7, UPT, UPT, URZ, UR5, URZ, UP1, !UPT ;  /* 0x00000005ff077290 */ /* 0x000fe40008ffe4ff */
[----:B------:R-:W-:-:S07]  /*02e0*/  UIADD3.X UR5, UPT, UPT, URZ, UR5, URZ, UP0, !UPT ;  /* 0x00000005ff057290 */ /* 0x000fce00087fe4ff */
[----:B------:R3:W-:Y:S02]  /*02f0*/  UTMACCTL.PF [UR6] ;  /* 0x00000000060079b9 */ /* 0x0007e40008040000 */
[----:B------:R3:W-:Y:S02]  /*0300*/  UTMACCTL.PF [UR4] ;  /* 0x00000000040079b9 */ /* 0x0007e40008040000 */
[----:B---3--:R-:W-:Y:S01]  /*0310*/  NOP ;  /* 0x0000000000007918 */ /* 0x008fe20000000000 */
.L_x_5:
[----:B------:R-:W-:Y:S05]  /*0320*/  BSYNC.RECONVERGENT B0 ;  /* 0x0000000000007941 */ /* 0x000fea0003800200 */
.L_x_4:
[----:B------:R-:W-:Y:S04]  /*0330*/  BSSY.RECONVERGENT B0, `(.L_x_6) ;  /* 0x000000a000007945 */ /* 0x000fe80003800200 */
        /* <DEDUP_REMOVED lines=9> */
.L_x_7:
[----:B------:R-:W-:Y:S05]  /*03d0*/  BSYNC.RECONVERGENT B0 ;  /* 0x0000000000007941 */ /* 0x000fea0003800200 */
.L_x_6:
[----:B------:R-:W3:Y:S01]  /*03e0*/  LDCU.64 UR4, c[0x0][0x888] ;  /* 0x00011100ff0477ac */ /* 0x000ee20008000a00 */
[----:B------:R-:W-:Y:S02]  /*03f0*/  UISETP.EQ.U32.AND UP1, UPT, UR8, URZ, UPT ;  /* 0x000000ff0800728c */ /* 0x000fe4000bf22070 */
[----:B------:R-:W-:Y:S02]  /*0400*/  UPLOP3.LUT UP3, UPT, UPT, UPT, UPT, 0x80, 0x8 ;  /* 0x000000000008789c */ /* 0x000fe40003f6f070 */
[----:B---3--:R-:W-:-:S04]  /*0410*/  UISETP.NE.U32.AND UP0, UPT, UR4, URZ, UPT ;  /* 0x000000ff0400728c */ /* 0x008fc8000bf05070 */
[----:B------:R-:W-:-:S04]  /*0420*/  UISETP.NE.AND.EX UP0, UPT, UR5, URZ, UPT, UP0 ;  /* 0x000000ff0500728c */ /* 0x000fc8000bf05300 */
[----:B------:R-:W-:-:S04]  /*0430*/  UISETP.EQ.OR.EX UP2, UPT, UR9, URZ, !UP0, UP1 ;  /* 0x000000ff0900728c */ /* 0x000fc8000c742710 */
[----:B------:R-:W-:-:S05]  /*0440*/  UP2UR UR60, UPR, URZ, 0x4 ;  /* 0x00000004ff3c7883 */ /* 0x000fca0008000000 */
[----:B------:R-:W-:Y:S07]  /*0450*/  BRA.U !UP2, `(.L_x_8) ;  /* 0x000000010a207547 */ /* 0x000fee000b800000 */
[----:B------:R-:W-:Y:S01]  /*0460*/  UISETP.NE.U32.AND UP1, UPT, UR8, URZ, UPT ;  /* 0x000000ff0800728c */ /* 0x000fe2000bf25070 */
[----:B-----5:R-:W-:Y:S01]  /*0470*/  FSETP.NEU.AND P0, PT, R71, RZ, PT ;  /* 0x000000ff4700720b */ /* 0x020fe20003f0d000 */
[----:B------:R-:W-:Y:S02]  /*0480*/  USEL UR4, URZ, 0xffffffff, UP0 ;  /* 0xffffffffff047887 */ /* 0x000fe40008000000 */
[----:B------:R-:W-:-:S10]  /*0490*/  UISETP.NE.AND.EX UP1, UPT, UR9, URZ, UPT, UP1 ;  /* 0x000000ff0900728c */ /* 0x000fd4000bf25310 */
[----:B------:R-:W-:Y:S01]  /*04a0*/  VOTEU.ANY UP0, P0 ;  /* 0x0000000000ff7886 */ /* 0x000fe20000000100 */
[----:B------:R-:W-:-:S04]  /*04b0*/  @!UP1 USEL UR4, URZ, 0xffffffff, UP0 ;  /* 0xffffffffff049887 */ /* 0x000fc80008000000 */
[----:B------:R-:W-:-:S04]  /*04c0*/  ULOP3.LUT UR4, UR4, 0x1, URZ, 0xc0, !UPT ;  /* 0x0000000104047892 */ /* 0x000fc8000f8ec0ff */
[----:B------:R-:W-:-:S11]  /*04d0*/  UISETP.NE.U32.AND UP3, UPT, UR4, 0x1, UPT ;  /* 0x000000010400788c */ /* 0x000fd6000bf65070 */
.L_x_8:
[----:B-12---:R-:W1:Y:S01]  /*04e0*/  SHFL.IDX PT, R2, R142, RZ, 0x1f ;  /* 0x00001fff8e027589 */ /* 0x006e6200000e0000 */
[----:B------:R-:W-:-:S04]  /*04f0*/  UISETP.NE.AND UP0, UPT, UR22, 0x2, UPT ;  /* 0x000000021600788c */ /* 0x000fc8000bf05270 */
[----:B------:R-:W-:Y:S01]  /*0500*/  USEL UR34, URZ, 0x1, UP0 ;  /* 0x00000001ff227887 */ /* 0x000fe20008000000 */
[----:B-1----:R-:W-:-:S13]  /*0510*/  ISETP.NE.AND P0, PT, R2, RZ, PT ;  /* 0x000000ff0200720c */ /* 0x002fda0003f05270 */
[----:B------:R-:W-:Y:S05]  /*0520*/  @P0 BRA `(.L_x_9) ;  /* 0x0000000000500947 */ /* 0x000fea0003800000 */
[----:B------:R-:W1:Y:S01]  /*0530*/  S2UR UR4, SR_CgaCtaId ;  /* 0x00000000000479c3 */ /* 0x000e620000008800 */
[----:B------:R-:W-:Y:S01]  /*0540*/  UMOV UR5, 0x400 ;  /* 0x0000040000057882 */ /* 0x000fe20000000000 */
[----:B------:R-:W-:Y:S01]  /*0550*/  UMOV UR8, 0x1 ;  /* 0x0000000100087882 */ /* 0x000fe20000000000 */
[----:B------:R-:W-:Y:S01]  /*0560*/  UMOV UR6, 0x2 ;  /* 0x0000000200067882 */ /* 0x000fe20000000000 */
[----:B------:R-:W-:-:S04]  /*0570*/  UIADD3 UR8, UPT, UPT, -UR8, 0x100000, URZ ;  /* 0x0010000008087890 */ /* 0x000fc8000fffe1ff */
[----:B------:R-:W-:Y:S02]  /*0580*/  USHF.L.U32 UR9, UR8, 0xb, URZ ;  /* 0x0000000b08097899 */ /* 0x000fe400080006ff */
[----:B------:R-:W-:Y:S02]  /*0590*/  USHF.L.U32 UR8, UR8, 0x1, URZ ;  /* 0x0000000108087899 */ /* 0x000fe400080006ff */
[----:B------:R-:W-:-:S04]  /*05a0*/  UIADD3 UR6, UPT, UPT, -UR6, 0x100000, URZ ;  /* 0x0010000006067890 */ /* 0x000fc8000fffe1ff */
[----:B------:R-:W-:Y:S02]  /*05b0*/  USHF.L.U32 UR7, UR6, 0xb, URZ ;  /* 0x0000000b06077899 */ /* 0x000fe400080006ff */
[----:B------:R-:W-:Y:S01]  /*05c0*/  USHF.L.U32 UR6, UR6, 0x1, URZ ;  /* 0x0000000106067899 */ /* 0x000fe200080006ff */
[----:B------:R-:W-:Y:S01]  /*05d0*/  ELECT P0, URZ, PT ;  /* 0x0000000000ff782f */ /* 0x000fe20003800000 */
[----:B-1----:R-:W-:Y:S01]  /*05e0*/  ULEA UR4, UR4, UR5, 0x18 ;  /* 0x0000000504047291 */ /* 0x002fe2000f8ec0ff */
[----:B------:R-:W1:Y:S11]  /*05f0*/  FENCE.VIEW.ASYNC.S ;  /* 0x00000000000073c6 */ /* 0x000e760000000000 */
[----:B-1----:R1:W2:Y:S01]  /*0600*/  SYNCS.EXCH.64 URZ, [UR4], UR8 ;  /* 0x0000000804ff75b2 */ /* 0x0022a20008000100 */
[----:B------:R1:W3:Y:S01]  /*0610*/  SYNCS.EXCH.64 URZ, [UR4+0x18], UR6 ;  /* 0x0000180604ff75b2 */ /* 0x0002e20008000100 */
[----:B------:R1:W4:Y:S01]  /*0620*/  SYNCS.EXCH.64 URZ, [UR4+0x8], UR8 ;  /* 0x0000080804ff75b2 */ /* 0x0003220008000100 */
[----:B------:R1:W1:Y:S01]  /*0630*/  SYNCS.EXCH.64 URZ, [UR4+0x20], UR6 ;  /* 0x0000200604ff75b2 */ /* 0x0002620008000100 */
[----:B------:R1:W1:Y:S01]  /*0640*/  SYNCS.EXCH.64 URZ, [UR4+0x10], UR8 ;  /* 0x0000100804ff75b2 */ /* 0x0002620008000100 */
[----:B------:R1:W1:Y:S01]  /*0650*/  SYNCS.EXCH.64 URZ, [UR4+0x28], UR6 ;  /* 0x0000280604ff75b2 */ /* 0x0002620008000100 */
[----:B------:R-:W-:Y:S01]  /*0660*/  NOP ;  /* 0x0000000000007918 */ /* 0x000fe20000000000 */
.L_x_9:
[----:B------:R-:W2:Y:S01]  /*0670*/  SHFL.IDX PT, R2, R142, RZ, 0x1f ;  /* 0x00001fff8e027589 */ /* 0x000ea200000e0000 */
[----:B------:R-:W-:Y:S01]  /*0680*/  NOP ;  /* 0x0000000000007918 */ /* 0x000fe20000000000 */
[----:B--2---:R-:W-:-:S13]  /*0690*/  ISETP.NE.AND P0, PT, R2, 0x1, PT ;  /* 0x000000010200780c */ /* 0x004fda0003f05270 */
[----:B------:R-:W-:Y:S05]  /*06a0*/  @P0 BRA `(.L_x_10) ;  /* 0x0000000000400947 */ /* 0x000fea0003800000 */
[----:B-1----:R-:W1:Y:S01]  /*06b0*/  S2UR UR4, SR_CgaCtaId ;  /* 0x00000000000479c3 */ /* 0x002e620000008800 */
        /* <DEDUP_REMOVED lines=12> */
[----:B-1----:R2:W1:Y:S01]  /*0780*/  SYNCS.EXCH.64 URZ, [UR4+0x30], UR8 ;  /* 0x0000300804ff75b2 */ /* 0x0024620008000100 */
[----:B------:R2:W1:Y:S02]  /*0790*/  SYNCS.EXCH.64 URZ, [UR4+0x38], UR6 ;  /* 0x0000380604ff75b2 */ /* 0x0004640008000100 */
[----:B--2---:R-:W-:Y:S01]  /*07a0*/  NOP ;  /* 0x0000000000007918 */ /* 0x004fe20000000000 */
.L_x_10:
[----:B------:R-:W2:Y:S01]  /*07b0*/  SHFL.IDX PT, R2, R142, RZ, 0x1f ;  /* 0x00001fff8e027589 */ /* 0x000ea200000e0000 */
[----:B------:R-:W-:Y:S01]  /*07c0*/  NOP ;  /* 0x0000000000007918 */ /* 0x000fe20000000000 */
[----:B--2---:R-:W-:-:S13]  /*07d0*/  ISETP.NE.AND P0, PT, R2, 0x3, PT ;  /* 0x000000030200780c */ /* 0x004fda0003f05270 */
[----:B------:R-:W-:Y:S05]  /*07e0*/  @P0 BRA `(.L_x_11) ;  /* 0x0000000000300947 */ /* 0x000fea0003800000 */
[----:B-1----:R-:W1:Y:S01]  /*07f0*/  S2UR UR6, SR_CgaCtaId ;  /* 0x00000000000679c3 */ /* 0x002e620000008800 */
[----:B------:R-:W-:Y:S01]  /*0800*/  UMOV UR4, 0x400 ;  /* 0x0000040000047882 */ /* 0x000fe20000000000 */
[----:B------:R-:W-:Y:S01]  /*0810*/  UMOV UR5, 0x20 ;  /* 0x0000002000057882 */ /* 0x000fe20000000000 */
[----:B------:R-:W-:Y:S01]  /*0820*/  ELECT P0, URZ, PT ;  /* 0x0000000000ff782f */ /* 0x000fe20003800000 */
[----:B-1----:R-:W-:Y:S02]  /*0830*/  ULEA UR6, UR6, UR4, 0x18 ;  /* 0x0000000406067291 */ /* 0x002fe4000f8ec0ff */
[----:B------:R-:W-:-:S04]  /*0840*/  UIADD3 UR4, UPT, UPT, -UR5, 0x100000, URZ ;  /* 0x0010000005047890 */ /* 0x000fc8000fffe1ff */
[----:B------:R-:W-:Y:S02]  /*0850*/  USHF.L.U32 UR5, UR4, 0xb, URZ ;  /* 0x0000000b04057899 */ /* 0x000fe400080006ff */
[----:B------:R-:W-:Y:S01]  /*0860*/  USHF.L.U32 UR4, UR4, 0x1, URZ ;  /* 0x0000000104047899 */ /* 0x000fe200080006ff */
[----:B------:R-:W1:Y:S11]  /*0870*/  FENCE.VIEW.ASYNC.S ;  /* 0x00000000000073c6 */ /* 0x000e760000000000 */
[----:B-1----:R2:W1:Y:S01]  /*0880*/  SYNCS.EXCH.64 URZ, [UR6+0x40], UR4 ;  /* 0x0000400406ff75b2 */ /* 0x0024620008000100 */
[----:B------:R2:W1:Y:S02]  /*0890*/  SYNCS.EXCH.64 URZ, [UR6+0x48], UR4 ;  /* 0x0000480406ff75b2 */ /* 0x0004640008000100 */
[----:B--2---:R-:W-:Y:S01]  /*08a0*/  NOP ;  /* 0x0000000000007918 */ /* 0x004fe20000000000 */
.L_x_11:
[----:B------:R-:W2:Y:S01]  /*08b0*/  SHFL.IDX PT, R2, R142, RZ, 0x1f ;  /* 0x00001fff8e027589 */ /* 0x000ea200000e0000 */
[----:B------:R-:W-:Y:S01]  /*08c0*/  NOP ;  /* 0x0000000000007918 */ /* 0x000fe20000000000 */
[----:B--2---:R-:W-:-:S13]  /*08d0*/  ISETP.NE.AND P0, PT, R2, 0x4, PT ;  /* 0x000000040200780c */ /* 0x004fda0003f05270 */
[----:B------:R-:W-:Y:S05]  /*08e0*/  @P0 BRA `(.L_x_12) ;  /* 0x00000000004c0947 */ /* 0x000fea0003800000 */
[----:B-1----:R-:W1:Y:S01]  /*08f0*/  S2UR UR6, SR_CgaCtaId ;  /* 0x00000000000679c3 */ /* 0x002e620000008800 */
[----:B------:R-:W-:Y:S01]  /*0900*/  UMOV UR4, 0x1e0 ;  /* 0x000001e000047882 */ /* 0x000fe20000000000 */
[----:B------:R-:W-:Y:S01]  /*0910*/  UMOV UR5, 0x400 ;  /* 0x0000040000057882 */ /* 0x000fe20000000000 */
[----:B------:R-:W-:Y:S01]  /*0920*/  USEL UR4, UR4, 0x1a0, UP3 ;  /* 0x000001a004047887 */ /* 0x000fe20009800000 */
[----:B------:R-:W-:Y:S01]  /*0930*/  UMOV UR8, 0x1 ;  /* 0x0000000100087882 */ /* 0x000fe20000000000 */
[----:B------:R-:W-:Y:S01]  /*0940*/  ELECT P0, URZ, PT ;  /* 0x0000000000ff782f */ /* 0x000fe20003800000 */
[----:B------:R-:W-:-:S04]  /*0950*/  UIADD3 UR8, UPT, UPT, -UR8, 0x100000, URZ ;  /* 0x0010000008087890 */ /* 0x000fc8000fffe1ff */
[----:B------:R-:W-:Y:S02]  /*0960*/  USHF.L.U32 UR9, UR8, 0xb, URZ ;  /* 0x0000000b08097899 */ /* 0x000fe400080006ff */
[----:B------:R-:W-:Y:S02]  /*0970*/  USHF.L.U32 UR8, UR8, 0x1, URZ ;  /* 0x0000000108087899 */ /* 0x000fe400080006ff */
[----:B-1----:R-:W-:Y:S02]  /*0980*/  ULEA UR6, UR6, UR5, 0x18 ;  /* 0x0000000506067291 */ /* 0x002fe4000f8ec0ff */
[----:B------:R-:W-:-:S04]  /*0990*/  UIADD3 UR4, UPT, UPT, -UR4, 0x100000, URZ ;  /* 0x0010000004047890 */ /* 0x000fc8000fffe1ff */
[----:B------:R-:W-:Y:S02]  /*09a0*/  USHF.L.U32 UR5, UR4, 0xb, URZ ;  /* 0x0000000b04057899 */ /* 0x000fe400080006ff */
[----:B------:R-:W-:Y:S01]  /*09b0*/  USHF.L.U32 UR4, UR4, 0x1, URZ ;  /* 0x0000000104047899 */ /* 0x000fe200080006ff */
[----:B------:R-:W1:Y:S03]  /*09c0*/  FENCE.VIEW.ASYNC.S ;  /* 0x00000000000073c6 */ /* 0x000e660000000000 */
[----:B-1----:R2:W1:Y:S08]  /*09d0*/  SYNCS.EXCH.64 URZ, [UR6+0x50], UR8 ;  /* 0x0000500806ff75b2 */ /* 0x0024700008000100 */
[----:B------:R2:W1:Y:S01]  /*09e0*/  SYNCS.EXCH.64 URZ, [UR6+0x60], UR4 ;  /* 0x0000600406ff75b2 */ /* 0x0004620008000100 */
[----:B------:R2:W1:Y:S01]  /*09f0*/  SYNCS.EXCH.64 URZ, [UR6+0x58], UR8 ;  /* 0x0000580806ff75b2 */ /* 0x0004620008000100 */
[----:B------:R2:W1:Y:S02]  /*0a00*/  SYNCS.EXCH.64 URZ, [UR6+0x68], UR4 ;  /* 0x0000680406ff75b2 */ /* 0x0004640008000100 */
[----:B--2---:R-:W-:Y:S01]  /*0a10*/  NOP ;  /* 0x0000000000007918 */ /* 0x004fe20000000000 */
.L_x_12:
        /* <DEDUP_REMOVED lines=18> */
[----:B------:R2:W1:Y:S01]  /*0b40*/  SYNCS.EXCH.64 URZ, [UR4+0x90], UR6 ;  /* 0x0000900604ff75b2 */ /* 0x0004620008000100 */
[----:B------:R2:W1:Y:S01]  /*0b50*/  SYNCS.EXCH.64 URZ, [UR4+0x78], UR8 ;  /* 0x0000780804ff75b2 */ /* 0x0004620008000100 */
[----:B------:R2:W1:Y:S01]  /*0b60*/  SYNCS.EXCH.64 URZ, [UR4+0x98], UR6 ;  /* 0x0000980604ff75b2 */ /* 0x0004620008000100 */
[----:B------:R2:W1:Y:S01]  /*0b70*/  SYNCS.EXCH.64 URZ, [UR4+0x80], UR8 ;  /* 0x0000800804ff75b2 */ /* 0x0004620008000100 */
[----:B------:R2:W1:Y:S01]  /*0b80*/  SYNCS.EXCH.64 URZ, [UR4+0xa0], UR6 ;  /* 0x0000a00604ff75b2 */ /* 0x0004620008000100 */
[----:B------:R2:W1:Y:S01]  /*0b90*/  SYNCS.EXCH.64 URZ, [UR4+0x88], UR8 ;  /* 0x0000880804ff75b2 */ /* 0x0004620008000100 */
[----:B------:R2:W1:Y:S02]  /*0ba0*/  SYNCS.EXCH.64 URZ, [UR4+0xa8], UR6 ;  /* 0x0000a80604ff75b2 */ /* 0x0004640008000100 */
[----:B--2---:R-:W-:Y:S01]  /*0bb0*/  NOP ;  /* 0x0000000000007918 */ /* 0x004fe20000000000 */
.L_x_13:
[----:B------:R-:W2:Y:S01]  /*0bc0*/  SHFL.IDX PT, R2, R142, RZ, 0x1f ;  /* 0x00001fff8e027589 */ /* 0x000ea200000e0000 */
[----:B------:R-:W1:Y:S01]  /*0bd0*/  S2UR UR61, SR_CgaCtaId ;  /* 0x00000000003d79c3 */ /* 0x000e620000008800 */
[----:B------:R-:W-:Y:S01]  /*0be0*/  NOP ;  /* 0x0000000000007918 */ /* 0x000fe20000000000 */
[----:B--2---:R-:W-:-:S13]  /*0bf0*/  ISETP.NE.AND P0, PT, R2, 0x3, PT ;  /* 0x000000030200780c */ /* 0x004fda0003f05270 */
[----:B-1----:R-:W-:Y:S05]  /*0c00*/  @P0 BRA `(.L_x_14) ;  /* 0x0000000000340947 */ /* 0x002fea0003800000 */
[----:B------:R-:W-:Y:S01]  /*0c10*/  UMOV UR4, 0x400 ;  /* 0x0000040000047882 */ /* 0x000fe20000000000 */
[----:B------:R-:W-:Y:S01]  /*0c20*/  UMOV UR6, 0x20 ;  /* 0x0000002000067882 */ /* 0x000fe20000000000 */
[----:B------:R-:W-:Y:S02]  /*0c30*/  ULEA UR4, UR61, UR4, 0x18 ;  /* 0x000000043d047291 */ /* 0x000fe4000f8ec0ff */
[----:B------:R-:W-:-:S04]  /*0c40*/  UIADD3 UR6, UPT, UPT, -UR6, 0x100000, URZ ;  /* 0x0010000006067890 */ /* 0x000fc8000fffe1ff */
[----:B------:R-:W-:Y:S02]  /*0c50*/  USHF.L.U32 UR7, UR6, 0xb, URZ ;  /* 0x0000000b06077899 */ /* 0x000fe400080006ff */
[----:B------:R-:W-:Y:S01]  /*0c60*/  USHF.L.U32 UR6, UR6, 0x1, URZ ;  /* 0x0000000106067899 */ /* 0x000fe200080006ff */
[----:B------:R-:W-:Y:S01]  /*0c70*/  ELECT P0, URZ, PT ;  /* 0x0000000000ff782f */ /* 0x000fe20003800000 */
[----:B------:R-:W1:Y:S10]  /*0c80*/  FENCE.VIEW.ASYNC.S ;  /* 0x00000000000073c6 */ /* 0x000e740000000000 */
[----:B-1----:R1:W2:Y:S01]  /*0c90*/  SYNCS.EXCH.64 URZ, [UR4+0xb0], UR6 ;  /* 0x0000b00604ff75b2 */ /* 0x0022a20008000100 */
[----:B------:R1:W1:Y:S01]  /*0ca0*/  SYNCS.EXCH.64 URZ, [UR4+0xc0], UR6 ;  /* 0x0000c00604ff75b2 */ /* 0x0002620008000100 */
[----:B------:R1:W1:Y:S01]  /*0cb0*/  SYNCS.EXCH.64 URZ, [UR4+0xb8], UR6 ;  /* 0x0000b80604ff75b2 */ /* 0x0002620008000100 */
[----:B------:R1:W1:Y:S01]  /*0cc0*/  SYNCS.EXCH.64 URZ, [UR4+0xc8], UR6 ;  /* 0x0000c80604ff75b2 */ /* 0x0002620008000100 */
[----:B------:R-:W-:Y:S01]  /*0cd0*/  NOP ;  /* 0x0000000000007918 */ /* 0x000fe20000000000 */
.L_x_14:
[----:B-1----:R-:W1:Y:S01]  /*0ce0*/  LDCU UR4, c[0x0][0x36c] ;  /* 0x00006d80ff0477ac */ /* 0x002e620008000800 */
[----:B------:R-:W-:Y:S01]  /*0cf0*/  ISETP.NE.OR P3, PT, R0, 0x2, !P3 ;  /* 0x000000020000780c */ /* 0x000fe20005f65670 */
[----:B------:R-:W-:Y:S01]  /*0d00*/  NOP ;  /* 0x0000000000007918 */ /* 0x000fe20000000000 */
[----:B------:R-:W-:Y:S01]  /*0d10*/  LOP3.LUT R0, R131, 0x1f, RZ, 0xc0, !PT ;  /* 0x0000001f83007812 */ /* 0x000fe200078ec0ff */
[----:B------:R-:W-:Y:S02]  /*0d20*/  UISETP.NE.AND UP4, UPT, UR22, URZ, UPT ;  /* 0x000000ff1600728c */ /* 0x000fe4000bf85270 */
[----:B-1----:R-:W-:-:S09]  /*0d30*/  UISETP.EQ.U32.AND UP5, UPT, UR4, 0x1, UPT ;  /* 0x000000010400788c */ /* 0x002fd2000bfa2070 */
[----:B------:R-:W-:Y:S05]  /*0d40*/  BRA.U !UP5, `(.L_x_15) ;  /* 0x000000010d087547 */ /* 0x000fea000b800000 */
[----:B--234-:R-:W-:Y:S01]  /*0d50*/  UCGABAR_ARV ;  /* 0x00000000000079c7 */ /* 0x01cfe20008000000 */
[----:B------:R-:W-:Y:S05]  /*0d60*/  BRA `(.L_x_16) ;  /* 0x0000000000047947 */ /* 0x000fea0003800000 */
.L_x_15:
[----:B--234-:R-:W-:Y:S01]  /*0d70*/  NOP ;  /* 0x0000000000007918 */ /* 0x01cfe20000000000 */
.L_x_16:
[----:B------:R-:W1:Y:S01]  /*0d80*/  S2UR UR7, SR_CTAID.X ;  /* 0x00000000000779c3 */ /* 0x000e620000002500 */
[----:B------:R-:W-:-:S05]  /*0d90*/  CS2R.32 R3, SR_CgaSize ;  /* 0x0000000000037805 */ /* 0x000fca0000008a00 */
[----:B------:R-:W-:-:S05]  /*0da0*/  IMAD R3, R3, -0xa0, RZ ;  /* 0xffffff6003037824 */ /* 0x000fca00078e02ff */
[----:B------:R-:W-:-:S14]  /*0db0*/  R2UR UR5, R3 ;  /* 0x00000000030572ca */ /* 0x000fdc00000e0000 */
[----:B------:R-:W2:Y:S01]  /*0dc0*/  LDCU UR5, c[0x0][UR5+0x2b0] ;  /* 0x00005600050577ac */ /* 0x000ea20008000800 */
[----:B------:R-:W-:-:S05]  /*0dd0*/  CS2R.32 R3, SR_CgaSize ;  /* 0x0000000000037805 */ /* 0x000fca0000008a00 */
[----:B------:R-:W-:-:S05]  /*0de0*/  IMAD R3, R3, -0xa0, RZ ;  /* 0xffffff6003037824 */ /* 0x000fca00078e02ff */
[----:B------:R-:W-:-:S14]  /*0df0*/  R2UR UR4, R3 ;  /* 0x00000000030472ca */ /* 0x000fdc00000e0000 */
[----:B------:R-:W3:Y:S01]  /*0e00*/  LDCU UR4, c[0x0][UR4+0x2b4] ;  /* 0x00005680040477ac */ /* 0x000ee20008000800 */
[----:B------:R-:W4:Y:S01]  /*0e10*/  S2UR UR8, SR_CTAID.Y ;  /* 0x00000000000879c3 */ /* 0x000f220000002600 */
[----:B------:R-:W3:Y:S01]  /*0e20*/  LDCU UR23, c[0x0][0xb24] ;  /* 0x00016480ff1777ac */ /* 0x000ee20008000800 */
[----:B------:R-:W-:-:S05]  /*0e30*/  CS2R.32 R3, SR_CgaSize ;  /* 0x0000000000037805 */ /* 0x000fca0000008a00 */
[----:B------:R-:W-:-:S05]  /*0e40*/  IMAD R3, R3, -0xa0, RZ ;  /* 0xffffff6003037824 */ /* 0x000fca00078e02ff */
[----:B------:R-:W-:-:S14]  /*0e50*/  R2UR UR58, R3 ;  /* 0x00000000033a72ca */ /* 0x000fdc00000e0000 */
[----:B------:R-:W3:Y:S01]  /*0e60*/  LDCU UR58, c[0x0][UR58+0x2a0] ;  /* 0x000054003a3a77ac */ /* 0x000ee20008000800 */
[----:B------:R-:W1:Y:S01]  /*0e70*/  S2UR UR36, SR_CTAID.Z ;  /* 0x00000000002479c3 */ /* 0x000e620000002700 */
[----:B------:R-:W-:-:S05]  /*0e80*/  CS2R.32 R3, SR_CgaSize ;  /* 0x0000000000037805 */ /* 0x000fca0000008a00 */
[----:B------:R-:W-:-:S05]  /*0e90*/  IMAD R3, R3, -0xa0, RZ ;  /* 0xffffff6003037824 */ /* 0x000fca00078e02ff */
[----:B------:R-:W-:-:S14]  /*0ea0*/  R2UR UR55, R3 ;  /* 0x00000000033772ca */ /* 0x000fdc00000e0000 */
[----:B------:R-:W3:Y:S01]  /*0eb0*/  LDCU UR55, c[0x0][UR55+0x2a4] ;  /* 0x00005480373777ac */ /* 0x000ee20008000800 */
[----:B------:R-:W3:Y:S01]  /*0ec0*/  LDCU UR40, c[0x0][0xb24] ;  /* 0x00016480ff2877ac */ /* 0x000ee20008000800 */
[----:B-1----:R-:W-:Y:S01]  /*0ed0*/  I2FP.F32.U32 R3, UR7 ;  /* 0x0000000700037c45 */ /* 0x002fe20008201000 */
[----:B------:R-:W1:Y:S04]  /*0ee0*/  LDCU UR25, c[0x0][0xb30] ;  /* 0x00016600ff1977ac */ /* 0x000e680008000800 */
[----:B--2---:R-:W-:Y:S01]  /*0ef0*/  FMUL R3, R3, UR5 ;  /* 0x0000000503037c20 */ /* 0x004fe20008400000 */
[----:B------:R-:W-:Y:S01]  /*0f00*/  USHF.L.U32 UR28, UR61, 0xb, URZ ;  /* 0x0000000b3d1c7899 */ /* 0x000fe200080006ff */
[----:B----4-:R-:W-:Y:S01]  /*0f10*/  I2FP.F32.U32 R2, UR8 ;  /* 0x0000000800027c45 */ /* 0x010fe20008201000 */
[----:B---3--:R-:W-:-:S03]  /*0f20*/  UISETP.GE.AND UP2, UPT, UR23, 0x1, UPT ;  /* 0x000000011700788c */ /* 0x008fc6000bf46270 */
[----:B------:R-:W2:Y:S01]  /*0f30*/  F2I.U32.TRUNC.NTZ R3, R3 ;  /* 0x0000000300037305 */ /* 0x000ea2000020f000 */
[----:B------:R-:W-:Y:S01]  /*0f40*/  UMOV UR46, UR7 ;  /* 0x00000007002e7c82 */ /* 0x000fe20008000000 */
[----:B------:R-:W-:Y:S01]  /*0f50*/  FMUL R2, R2, UR4 ;  /* 0x0000000402027c20 */ /* 0x000fe20008400000 */
[----:B------:R-:W-:-:S05]  /*0f60*/  UMOV UR45, UR8 ;  /* 0x00000008002d7c82 */ /* 0x000fca0008000000 */
[----:B------:R-:W3:Y:S01]  /*0f70*/  F2I.U32.TRUNC.NTZ R2, R2 ;  /* 0x0000000200027305 */ /* 0x000ee2000020f000 */
[----:B--2---:R-:W-:Y:S02]  /*0f80*/  R2UR UR4, R3 ;  /* 0x00000000030472ca */ /* 0x004fe400000e0000 */
[----:B---3--:R-:W-:Y:S02]  /*0f90*/  R2UR UR6, R2 ;  /* 0x00000000020672ca */ /* 0x008fe400000e0000 */
[----:B------:R-:W-:-:S09]  /*0fa0*/  PRMT R2, RZ, 0x7610, R2 ;  /* 0x00007610ff027816 */ /* 0x000fd20000000002 */
[----:B------:R-:W-:-:S04]  /*0fb0*/  UIADD3 UR5, UPT, UPT, -UR4, URZ, URZ ;  /* 0x000000ff04057290 */ /* 0x000fc8000fffe1ff */
[----:B------:R-:W-:Y:S02]  /*0fc0*/  UIMAD UR58, UR58, UR5, UR7 ;  /* 0x000000053a3a72a4 */ /* 0x000fe4000f8e0207 */
[----:B------:R-:W-:-:S04]  /*0fd0*/  UIADD3 UR4, UPT, UPT, -UR6, URZ, URZ ;  /* 0x000000ff06047290 */ /* 0x000fc8000fffe1ff */
[----:B------:R-:W-:Y:S01]  /*0fe0*/  UIMAD UR55, UR55, UR4, UR8 ;  /* 0x00000004373772a4 */ /* 0x000fe2000f8e0208 */
[----:B-1----:R-:W-:Y:S11]  /*0ff0*/  BRA.U UP4, `(.L_x_17) ;  /* 0x0000000104247547 */ /* 0x002ff6000b800000 */
[----:B------:R-:W-:Y:S02]  /*1000*/  UISETP.NE.AND UP0, UPT, UR55, URZ, UPT ;  /* 0x000000ff3700728c */ /* 0x000fe4000bf05270 */
[----:B------:R-:W-:Y:S02]  /*1010*/  UISETP.NE.AND UP1, UPT, UR55, 0x1, UPT ;  /* 0x000000013700788c */ /* 0x000fe4000bf25270 */
[----:B------:R-:W-:Y:S02]  /*1020*/  UISETP.EQ.OR UP0, UPT, UR58, URZ, !UP0 ;  /* 0x000000ff3a00728c */ /* 0x000fe4000c702670 */
[----:B------:R-:W-:Y:S02]  /*1030*/  USEL UR4, URZ, 0x2, UP1 ;  /* 0x00000002ff047887 */ /* 0x000fe40008800000 */
[----:B------:R-:W-:Y:S02]  /*1040*/  USEL UR5, URZ, 0x1, !UP0 ;  /* 0x00000001ff057887 */ /* 0x000fe4000c000000 */
[----:B------:R-:W-:-:S04]  /*1050*/  UISETP.NE.AND UP0, UPT, UR58, URZ, UPT ;  /* 0x000000ff3a00728c */ /* 0x000fc8000bf05270 */
[----:B------:R-:W-:-:S04]  /*1060*/  USEL UR4, UR4, 0x2, UP0 ;  /* 0x0000000204047887 */ /* 0x000fc80008000000 */
[----:B------:R-:W-:-:S06]  /*1070*/  UIADD3 UR4, UPT, UPT, UR5, UR4, URZ ;  /* 0x0000000405047290 */ /* 0x000fcc000fffe0ff */
[----:B------:R-:W-:Y:S02]  /*1080*/  MOV R2, UR4 ;  /* 0x0000000400027c02 */ /* 0x000fe40008000f00 */
.L_x_17:
[----:B------:R-:W-:Y:S05]  /*1090*/  BRA.U !UP2, `(.L_x_18) ;  /* 0x000000010ad47547 */ /* 0x000fea000b800000 */
[----:B------:R-:W1:Y:S01]  /*10a0*/  LDCU.128 UR12, c[0x0][0xb10] ;  /* 0x00016200ff0c77ac */ /* 0x000e620008000c00 */
[----:B------:R-:W2:Y:S01]  /*10b0*/  LDCU UR6, c[0x0][0x370] ;  /* 0x00006e00ff0677ac */ /* 0x000ea20008000800 */
[----:B------:R-:W3:Y:S01]  /*10c0*/  LDCU UR5, c[0x0][0x374] ;  /* 0x00006e80ff0577ac */ /* 0x000ee20008000800 */
[----:B------:R-:W4:Y:S01]  /*10d0*/  LDCU UR24, c[0x0][0xb0c] ;  /* 0x00016180ff1877ac */ /* 0x000f220008000800 */
[----:B------:R-:W4:Y:S01]  /*10e0*/  LDCU UR4, c[0x0][0xb20] ;  /* 0x00016400ff0477ac */ /* 0x000f220008000800 */
[----:B------:R-:W4:Y:S01]  /*10f0*/  LDCU.64 UR8, c[0x0][0xb28] ;  /* 0x00016500ff0877ac */ /* 0x000f220008000a00 */
[----:B-1----:R-:W-:Y:S02]  /*1100*/  UISETP.NE.AND UP0, UPT, UR14, 0x1, UPT ;  /* 0x000000010e00788c */ /* 0x002fe4000bf05270 */
[----:B---3--:R-:W-:Y:S02]  /*1110*/  UIMAD.WIDE.U32 UR10, UR5, UR15, URZ ;  /* 0x0000000f050a72a5 */ /* 0x008fe4000f8e00ff */
[----:B--2---:R-:W-:-:S02]  /*1120*/  UIMAD.WIDE.U32 UR18, UR6, UR12, URZ ;  /* 0x0000000c061272a5 */ /* 0x004fc4000f8e00ff */
[----:B----4-:R-:W-:Y:S02]  /*1130*/  UISETP.NE.AND UP1, UPT, UR24, 0x1, UPT ;  /* 0x000000011800788c */ /* 0x010fe4000bf25270 */
[----:B------:R-:W-:Y:S01]  /*1140*/  UISETP.NE.AND UP2, UPT, UR23, 0x1, UPT ;  /* 0x000000011700788c */ /* 0x000fe2000bf45270 */
[----:B------:R-:W-:Y:S02]  /*1150*/  UMOV UR10, UR11 ;  /* 0x0000000b000a7c82 */ /* 0x000fe40008000000 */
[----:B------:R-:W-:Y:S01]  /*1160*/  UMOV UR18, UR19 ;  /* 0x0000001300127c82 */ /* 0x000fe20008000000 */
[----:B------:R-:W-:Y:S02]  /*1170*/  @UP0 USHF.R.U32.HI UR5, URZ, UR4, UR10 ;  /* 0x00000004ff050299 */ /* 0x000fe4000801160a */
[----:B------:R-:W-:Y:S02]  /*1180*/  UIMAD.WIDE.U32 UR20, UR45, UR15, URZ ;  /* 0x0000000f2d1472a5 */ /* 0x000fe4000f8e00ff */
[----:B------:R-:W-:-:S02]  /*1190*/  UIMAD.WIDE.U32 UR10, UR5, UR8, URZ ;  /* 0x00000008050a72a5 */ /* 0x000fc4000f8e00ff */
[----:B------:R-:W-:Y:S02]  /*11a0*/  @UP1 USHF.R.U32.HI UR6, URZ, UR13, UR18 ;  /* 0x0000000dff061299 */ /* 0x000fe40008011612 */
[----:B------:R-:W-:Y:S02]  /*11b0*/  UIMAD.WIDE.U32 UR16, UR46, UR12, URZ ;  /* 0x0000000c2e1072a5 */ /* 0x000fe4000f8e00ff */
[----:B------:R-:W-:Y:S01]  /*11c0*/  UIMAD.WIDE.U32 UR18, UR6, UR8, URZ ;  /* 0x00000008061272a5 */ /* 0x000fe2000f8e00ff */
[----:B------:R-:W-:Y:S01]  /*11d0*/  UMOV UR20, UR21 ;  /* 0x0000001500147c82 */ /* 0x000fe20008000000 */
[----:B------:R-:W-:Y:S01]  /*11e0*/  UMOV UR10, UR11 ;  /* 0x0000000b000a7c82 */ /* 0x000fe20008000000 */
[----:B------:R-:W-:Y:S02]  /*11f0*/  USHF.R.U32.HI UR20, URZ, UR4, UR20 ;  /* 0x00000004ff147299 */ /* 0x000fe40008011614 */
[----:B------:R-:W-:Y:S02]  /*1200*/  @UP2 USHF.R.U32.HI UR5, URZ, UR9, UR10 ;  /* 0x00000009ff052299 */ /* 0x000fe4000801160a */
[----:B------:R-:W-:Y:S01]  /*1210*/  UMOV UR7, UR19 ;  /* 0x0000001300077c82 */ /* 0x000fe20008000000 */
[----:B------:R-:W-:Y:S01]  /*1220*/  UMOV UR16, UR17 ;  /* 0x0000001100107c82 */ /* 0x000fe20008000000 */
[----:B------:R-:W-:-:S02]  /*1230*/  @UP2 USHF.R.U32.HI UR6, URZ, UR9, UR7 ;  /* 0x00000009ff062299 */ /* 0x000fc40008011607 */
[----:B------:R-:W-:Y:S02]  /*1240*/  USHF.R.U32.HI UR13, URZ, UR13, UR16 ;  /* 0x0000000dff0d7299 */ /* 0x000fe40008011610 */
[----:B------:R-:W-:Y:S02]  /*1250*/  USEL UR4, UR45, UR20, !UP0 ;  /* 0x000000142d047287 */ /* 0x000fe4000c000000 */
[----:B------:R-:W-:Y:S02]  /*1260*/  UIMAD UR7, UR5, UR23, URZ ;  /* 0x00000017050772a4 */ /* 0x000fe4000f8e02ff */
[----:B------:R-:W-:Y:S02]  /*1270*/  USEL UR5, UR46, UR13, !UP1 ;  /* 0x0000000d2e057287 */ /* 0x000fe4000c800000 */
[----:B------:R-:W-:Y:S02]  /*1280*/  UIMAD UR12, UR6, UR23, URZ ;  /* 0x00000017060c72a4 */ /* 0x000fe4000f8e02ff */
[----:B------:R-:W-:-:S02]  /*1290*/  UISETP.GE.AND UP0, UPT, UR4, UR7, UPT ;  /* 0x000000070400728c */ /* 0x000fc4000bf06270 */
[----:B------:R-:W-:Y:S02]  /*12a0*/  UIMAD.WIDE.U32 UR10, UR4, UR8, URZ ;  /* 0x00000008040a72a5 */ /* 0x000fe4000f8e00ff */
[----:B------:R-:W-:Y:S02]  /*12b0*/  UISETP.GE.OR UP0, UPT, UR5, UR12, UP0 ;  /* 0x0000000c0500728c */ /* 0x000fe40008706670 */
[----:B------:R-:W-:Y:S02]  /*12c0*/  UIMAD.WIDE.U32 UR12, UR5, UR8, URZ ;  /* 0x00000008050c72a5 */ /* 0x000fe4000f8e00ff */
[----:B------:R-:W-:Y:S01]  /*12d0*/  UIADD3 UR10, UPT, UPT, -UR4, URZ, URZ ;  /* 0x000000ff040a7290 */ /* 0x000fe2000fffe1ff */
[----:B------:R-:W-:Y:S01]  /*12e0*/  UMOV UR8, UR11 ;  /* 0x0000000b00087c82 */ /* 0x000fe20008000000 */
[----:B------:R-:W-:Y:S02]  /*12f0*/  UIADD3 UR11, UPT, UPT, -UR5, URZ, URZ ;  /* 0x000000ff050b7290 */ /* 0x000fe4000fffe1ff */
[----:B------:R-:W-:-:S03]  /*1300*/  USHF.R.U32.HI UR8, URZ, UR9, UR8 ;  /* 0x00000009ff087299 */ /* 0x000fc60008011608 */
[----:B------:R-:W-:Y:S01]  /*1310*/  @!UP0 UMOV UR7, UR13 ;  /* 0x0000000d00078c82 */ /* 0x000fe20008000000 */
[----:B------:R-:W-:Y:S02]  /*1320*/  UIMAD UR45, UR14, UR10, UR45 ;  /* 0x0000000a0e2d72a4 */ /* 0x000fe4000f8e022d */
[----:B------:R-:W-:Y:S02]  /*1330*/  USEL UR8, UR4, UR8, !UP2 ;  /* 0x0000000804087287 */ /* 0x000fe4000d000000 */
[----:B------:R-:W-:Y:S02]  /*1340*/  @!UP0 USHF.R.U32.HI UR7, URZ, UR9, UR7 ;  /* 0x00000009ff078299 */ /* 0x000fe40008011607 */
[----:B------:R-:W-:Y:S02]  /*1350*/  UIADD3 UR9, UPT, UPT, -UR8, URZ, URZ ;  /* 0x000000ff08097290 */ /* 0x000fe4000fffe1ff */
[----:B------:R-:W-:Y:S02]  /*1360*/  @!UP0 USEL UR7, UR5, UR7, !UP2 ;  /* 0x0000000705078287 */ /* 0x000fe4000d000000 */
[----:B------:R-:W-:-:S02]  /*1370*/  UIMAD UR9, UR23, UR9, UR4 ;  /* 0x00000009170972a4 */ /* 0x000fc4000f8e0204 */
[----:B------:R-:W-:Y:S02]  /*1380*/  @!UP0 UIADD3 UR8, UPT, UPT, UR8, -UR7, URZ ;  /* 0x8000000708088290 */ /* 0x000fe4000fffe0ff */
[----:B------:R-:W-:Y:S02]  /*1390*/  @!UP0 UIMAD UR6, UR9, UR6, UR7 ;  /* 0x00000006090682a4 */ /* 0x000fe4000f8e0207 */
[----:B------:R-:W-:Y:S02]  /*13a0*/  @!UP0 UIMAD UR4, UR8, UR23, UR5 ;  /* 0x00000017080482a4 */ /* 0x000fe4000f8e0205 */
[----:B------:R-:W-:Y:S02]  /*13b0*/  UIMAD UR46, UR24, UR11, UR46 ;  /* 0x0000000b182e72a4 */ /* 0x000fe4000f8e022e */
[----:B------:R-:W-:Y:S01]  /*13c0*/  UIMAD UR45, UR4, UR14, UR45 ;  /* 0x0000000e042d72a4 */ /* 0x000fe2000f8e022d */
[----:B------:R-:W-:Y:S02]  /*13d0*/  @!UP0 UMOV UR5, UR6 ;  /* 0x0000000600058c82 */ /* 0x000fe40008000000 */
[----:B------:R-:W-:-:S12]  /*13e0*/  UIMAD UR46, UR5, UR24, UR46 ;  /* 0x00000018052e72a4 */ /* 0x000fd8000f8e022e */
.L_x_18:
[----:B------:R-:W-:Y:S02]  /*13f0*/  UISETP.NE.AND UP1, UPT, UR25, 0x1, UPT ;  /* 0x000000011900788c */ /* 0x000fe4000bf25270 */
[----:B------:R-:W-:Y:S02]  /*1400*/  UISETP.NE.AND UP0, UPT, UR22, 0x2, UPT ;  /* 0x000000021600788c */ /* 0x000fe4000bf05270 */
[----:B------:R-:W-:-:S05]  /*1410*/  ULOP3.LUT UR28, UR28, 0x800, URZ, 0xc0, !UPT ;  /* 0x000008001c1c7892 */ /* 0x000fca000f8ec0ff */
[----:B------:R-:W-:Y:S07]  /*1420*/  BRA.U UP1, `(.L_x_19) ;  /* 0x0000000101447547 */ /* 0x000fee000b800000 */
[----:B------:R-:W1:Y:S01]  /*1430*/  LDCU.128 UR8, c[0x0][0xb10] ;  /* 0x00016200ff0877ac */ /* 0x000e620008000c00 */
[----:B------:R-:W2:Y:S01]  /*1440*/  LDCU UR12, c[0x0][0xb0c] ;  /* 0x00016180ff0c77ac */ /* 0x000ea20008000800 */
[----:B------:R-:W3:Y:S01]  /*1450*/  LDCU UR13, c[0x0][0xb20] ;  /* 0x00016400ff0d77ac */ /* 0x000ee20008000800 */
[----:B-1----:R-:W-:Y:S02]  /*1460*/  UIMAD.WIDE.U32 UR6, UR46, UR8, URZ ;  /* 0x000000082e0672a5 */ /* 0x002fe4000f8e00ff */
[----:B------:R-:W-:Y:S02]  /*1470*/  UIMAD.WIDE.U32 UR4, UR45, UR11, URZ ;  /* 0x0000000b2d0472a5 */ /* 0x000fe4000f8e00ff */
[----:B--2---:R-:W-:Y:S02]  /*1480*/  UISETP.NE.AND UP2, UPT, UR12, 0x1, UPT ;  /* 0x000000010c00788c */ /* 0x004fe4000bf45270 */
[----:B------:R-:W-:Y:S01]  /*1490*/  UISETP.NE.AND UP1, UPT, UR10, 0x1, UPT ;  /* 0x000000010a00788c */ /* 0x000fe2000bf25270 */
[----:B------:R-:W-:-:S02]  /*14a0*/  UMOV UR6, UR7 ;  /* 0x0000000700067c82 */ /* 0x000fc40008000000 */
[----:B------:R-:W-:Y:S01]  /*14b0*/  UMOV UR4, UR5 ;  /* 0x0000000500047c82 */ /* 0x000fe20008000000 */
[----:B------:R-:W-:Y:S02]  /*14c0*/  USHF.R.U32.HI UR6, URZ, UR9, UR6 ;  /* 0x00000009ff067299 */ /* 0x000fe40008011606 */
[----:B---3--:R-:W-:Y:S02]  /*14d0*/  USHF.R.U32.HI UR4, URZ, UR13, UR4 ;  /* 0x0000000dff047299 */ /* 0x008fe40008011604 */
[----:B------:R-:W-:Y:S02]  /*14e0*/  USEL UR5, UR46, UR6, !UP2 ;  /* 0x000000062e057287 */ /* 0x000fe4000d000000 */
[----:B------:R-:W-:-:S04]  /*14f0*/  USEL UR4, UR45, UR4, !UP1 ;  /* 0x000000042d047287 */ /* 0x000fc8000c800000 */
[----:B------:R-:W-:Y:S02]  /*1500*/  UIADD3 UR6, UPT, UPT, UR5, -UR4, URZ ;  /* 0x8000000405067290 */ /* 0x000fe4000fffe0ff */
[----:B------:R-:W-:Y:S02]  /*1510*/  UIADD3 UR4, UPT, UPT, -UR5, UR4, URZ ;  /* 0x0000000405047290 */ /* 0x000fe4000fffe1ff */
[----:B------:R-:W-:Y:S02]  /*1520*/  UIMAD UR45, UR6, UR10, UR45 ;  /* 0x0000000a062d72a4 */ /* 0x000fe4000f8e022d */
[----:B------:R-:W-:-:S12]  /*1530*/  UIMAD UR46, UR4, UR12, UR46 ;  /* 0x0000000c042e72a4 */ /* 0x000fd8000f8e022e */
.L_x_19:
[----:B------:R-:W-:Y:S05]  /*1540*/  BRA.U !UP5, `(.L_x_20) ;  /* 0x000000010d0c7547 */ /* 0x000fea000b800000 */
[----:B------:R-:W-:Y:S01]  /*1550*/  UCGABAR_WAIT ;  /* 0x0000000000007dc7 */ /* 0x000fe20008000000 */
[----:B------:R-:W-:Y:S01]  /*1560*/  CCTL.IVALL ;  /* 0x00000000ff00798f */ /* 0x000fe20002000000 */
[----:B------:R-:W-:Y:S05]  /*1570*/  BRA `(.L_x_21) ;  /* 0x0000000000047947 */ /* 0x000fea0003800000 */
.L_x_20:
[----:B------:R-:W-:Y:S06]  /*1580*/  BAR.SYNC.DEFER_BLOCKING 0x0 ;  /* 0x0000000000007b1d */ /* 0x000fec0000010000 */
.L_x_21:
[----:B------:R-:W-:Y:S05]  /*1590*/  BRA.U UP0, `(.L_x_22) ;  /* 0x0000001100887547 */ /* 0x000fea000b800000 */
[----:B------:R-:W1:Y:S01]  /*15a0*/  LDCU UR6, c[0x0][0x38c] ;  /* 0x00007180ff0677ac */ /* 0x000e620008000800 */
[----:B------:R-:W-:Y:S01]  /*15b0*/  PLOP3.LUT P1, PT, PT, PT, UP3, 0x80, 0x8 ;  /* 0x000000000008781c */ /* 0x000fe20003f2f038 */
[----:B------:R-:W-:Y:S01]  /*15c0*/  IMAD.MOV.U32 R12, RZ, RZ, 0x1 ;  /* 0x00000001ff0c7424 */ /* 0x000fe200078e00ff */
[----:B------:R-:W-:Y:S01]  /*15d0*/  ISETP.EQ.OR P2, PT, R0, RZ, P3 ;  /* 0x000000ff0000720c */ /* 0x000fe20001f42670 */
[----:B------:R-:W-:Y:S01]  /*15e0*/  UMOV UR7, 0x400 ;  /* 0x0000040000077882 */ /* 0x000fe20000000000 */
[----:B------:R-:W-:Y:S01]  /*15f0*/  UISETP.NE.AND UP1, UPT, UR22, URZ, UPT ;  /* 0x000000ff1600728c */ /* 0x000fe2000bf25270 */
[----:B------:R-:W-:Y:S01]  /*1600*/  PLOP3.LUT P1, PT, P1, PT, PT, 0x8, 0x80 ;  /* 0x000000000080781c */ /* 0x000fe20000f2e170 */
[----:B------:R-:W-:Y:S01]  /*1610*/  ULEA UR7, UR61, UR7, 0x18 ;  /* 0x000000073d077291 */ /* 0x000fe2000f8ec0ff */
[----:B------:R-:W-:Y:S01]  /*1620*/  CS2R R10, SRZ ;  /* 0x00000000000a7805 */ /* 0x000fe2000001ff00 */
[----:B------:R-:W-:Y:S01]  /*1630*/  IMAD.MOV.U32 R9, RZ, RZ, RZ ;  /* 0x000000ffff097224 */ /* 0x000fe200078e00ff */
[----:B------:R-:W2:Y:S01]  /*1640*/  LDCU UR41, c[0x0][0x370] ;  /* 0x00006e00ff2977ac */ /* 0x000ea20008000800 */
[----:B------:R-:W-:Y:S01]  /*1650*/  IMAD.MOV.U32 R8, RZ, RZ, 0x1 ;  /* 0x00000001ff087424 */ /* 0x000fe200078e00ff */
[----:B------:R-:W3:Y:S01]  /*1660*/  LDCU.64 UR26, c[0x0][0x348] ;  /* 0x00006900ff1a77ac */ /* 0x000ee20008000a00 */
[----:B-1----:R-:W-:-:S02]  /*1670*/  UIADD3 UR5, UPT, UPT, UR6, 0x1f, URZ ;  /* 0x0000001f06057890 */ /* 0x002fc4000fffe0ff */
[----:B------:R-:W-:Y:S02]  /*1680*/  USHF.R.U32.HI UR47, URZ, 0x5, UR28 ;  /* 0x00000005ff2f7899 */ /* 0x000fe4000801161c */
[----:B------:R-:W-:Y:S02]  /*1690*/  USHF.R.S32.HI UR4, URZ, 0x1f, UR5 ;  /* 0x0000001fff047899 */ /* 0x000fe40008011405 */
[----:B------:R-:W-:Y:S02]  /*16a0*/  UIADD3 UR48, UPT, UPT, UR6, 0x3e, URZ ;  /* 0x0000003e06307890 */ /* 0x000fe4000fffe0ff */
[----:B------:R-:W-:Y:S01]  /*16b0*/  ULEA.HI UR4, UR4, UR5, URZ, 0x5 ;  /* 0x0000000504047291 */ /* 0x000fe2000f8f28ff */
[----:B------:R-:W1:Y:S03]  /*16c0*/  LDCU UR39, c[0x0][0x374] ;  /* 0x00006e80ff2777ac */ /* 0x000e660008000800 */
[----:B------:R-:W-:-:S02]  /*16d0*/  USHF.R.S32.HI UR43, URZ, 0x5, UR4 ;  /* 0x00000005ff2b7899 */ /* 0x000fc40008011404 */
[----:B------:R-:W-:Y:S02]  /*16e0*/  UIADD3 UR4, UPT, UPT, UR6, -0x1, URZ ;  /* 0xffffffff06047890 */ /* 0x000fe4000fffe0ff */
[----:B------:R-:W-:Y:S02]  /*16f0*/  UISETP.LT.U32.AND UP0, UPT, UR43, 0x3, UPT ;  /* 0x000000032b00788c */ /* 0x000fe4000bf01070 */
[----:B------:R-:W-:Y:S02]  /*1700*/  UISETP.GE.U32.AND UP2, UPT, UR4, -0x3f, UPT ;  /* 0xffffffc10400788c */ /* 0x000fe4000bf46070 */
[----:B------:R-:W-:Y:S02]  /*1710*/  USEL UR42, UR43, 0x3, UP0 ;  /* 0x000000032b2a7887 */ /* 0x000fe40008000000 */
[----:B------:R-:W-:Y:S02]  /*1720*/  USEL UR24, UR34, 0x2, UP1 ;  /* 0x0000000222187887 */ /* 0x000fe40008800000 */
[----:B------:R-:W-:-:S02]  /*1730*/  UIADD3 UR21, UPT, UPT, UR42, -0x1, URZ ;  /* 0xffffffff2a157890 */ /* 0x000fc4000fffe0ff */
[----:B------:R-:W-:Y:S02]  /*1740*/  UIADD3 UR29, UPT, UPT, UR7, 0x4400, UR28 ;  /* 0x00004400071d7890 */ /* 0x000fe4000fffe01c */
[----:B------:R-:W-:Y:S02]  /*1750*/  UIADD3 UR44, UPT, UPT, UR43, -UR42, URZ ;  /* 0x8000002a2b2c7290 */ /* 0x000fe4000fffe0ff */
[----:B------:R-:W-:Y:S01]  /*1760*/  @UP2 UIADD3 UR21, UPT, UPT, UR42, URZ, URZ ;  /* 0x000000ff2a152290 */ /* 0x000fe2000fffe0ff */
[----:B------:R-:W-:-:S03]  /*1770*/  UMOV UR5, URZ ;  /* 0x000000ff00057c82 */ /* 0x000fc60008000000 */
[----:B-123--:R-:W-:-:S12]  /*1780*/  UIADD3 UR21, UPT, UPT, UR21, 0x1, URZ ;  /* 0x0000000115157890 */ /* 0x00efd8000fffe0ff */
.L_x_42:
[----:B------:R-:W-:-:S09]  /*1790*/  UISETP.NE.AND UP0, UPT, UR61, URZ, UPT ;  /* 0x000000ff3d00728c */ /* 0x000fd2000bf05270 */
[----:B------:R-:W-:Y:S05]  /*17a0*/  BRA.U UP0, `(.L_x_23) ;  /* 0x0000000100287547 */ /* 0x000fea000b800000 */
[----:B------:R-:W-:Y:S02]  /*17b0*/  LEA R0, R9, UR7, 0x3 ;  /* 0x0000000709007c11 */ /* 0x000fe4000f8e18ff */
[----:B------:R-:W-:-:S04]  /*17c0*/  SHF.L.U32 R2, R8, 0x1f, RZ ;  /* 0x0000001f08027819 */ /* 0x000fc800000006ff */
[----:B------:R-:W1:Y:S02]  /*17d0*/  SYNCS.PHASECHK.TRANS64.TRYWAIT P0, [R0+URZ+0xc0], R2 ;  /* 0x0000c002000075a7 */ /* 0x000e6400080011ff */
[----:B-1----:R-:W-:Y:S05]  /*17e0*/  @!P0 BRA `(.L_x_24) ;  /* 0x0000005400548947 */ /* 0x002fea0003800000 */
.L_x_101:
[----:B------:R-:W-:Y:S01]  /*17f0*/  VIADD R9, R9, 0x1 ;  /* 0x0000000109097836 */ /* 0x000fe20000000000 */
[----:B------:R1:W-:Y:S04]  /*1800*/  SYNCS.ARRIVE.TRANS64.A1T0 RZ, [R0+URZ+0xb0], RZ ;  /* 0x0000b0ff00ff79a7 */ /* 0x0003e800081000ff */
[----:B------:R-:W-:-:S04]  /*1810*/  ISETP.NE.AND P0, PT, R9, 0x2, PT ;  /* 0x000000020900780c */ /* 0x000fc80003f05270 */
[----:B------:R-:W-:Y:S02]  /*1820*/  SEL R9, R9, RZ, P0 ;  /* 0x000000ff09097207 */ /* 0x000fe40000000000 */
[----:B-1----:R-:W-:-:S04]  /*1830*/  SEL R0, RZ, 0x1, P0 ;  /* 0x00000001ff007807 */ /* 0x002fc80000000000 */
[----:B------:R-:W-:-:S07]  /*1840*/  LOP3.LUT R8, R8, R0, RZ, 0x3c, !PT ;  /* 0x0000000008087212 */ /* 0x000fce00078e3cff */
.L_x_23:
[----:B------:R-:W-:Y:S01]  /*1850*/  ULEA UR4, UR5, UR7, 0x3 ;  /* 0x0000000705047291 */ /* 0x000fe2000f8e18ff */
[----:B------:R-:W-:Y:S01]  /*1860*/  SHF.L.U32 R0, R12, 0x1f, RZ ;  /* 0x0000001f0c007819 */ /* 0x000fe200000006ff */
[----:B------:R-:W-:Y:S02]  /*1870*/  UISETP.GE.U32.AND UP0, UPT, UR48, 0x3f, UPT ;  /* 0x0000003f3000788c */ /* 0x000fe4000bf06070 */
[----:B------:R-:W-:Y:S02]  /*1880*/  USHF.L.U32 UR11, UR45, 0x6, URZ ;  /* 0x000000062d0b7899 */ /* 0x000fe400080006ff */
[----:B------:R-:W-:Y:S01]  /*1890*/  ULEA UR35, UR46, UR47, 0x7 ;  /* 0x0000002f2e237291 */ /* 0x000fe2000f8e38ff */
[----:B------:R-:W-:Y:S02]  /*18a0*/  UMOV UR13, URZ ;  /* 0x000000ff000d7c82 */ /* 0x000fe40008000000 */
[----:B------:R1:W2:Y:S02]  /*18b0*/  SYNCS.PHASECHK.TRANS64.TRYWAIT P0, [UR4+0x18], R0 ;  /* 0x00001800ff0075a7 */ /* 0x0002a40008001104 */
[----:B------:R-:W-:Y:S07]  /*18c0*/  BRA.U !UP0, `(.L_x_25) ;  /* 0x0000000108bc7547 */ /* 0x000fee000b800000 */
[----:B------:R-:W-:Y:S01]  /*18d0*/  UMOV UR6, URZ ;  /* 0x000000ff00067c82 */ /* 0x000fe20008000000 */
[----:B------:R-:W-:-:S05]  /*18e0*/  UMOV UR4, UR5 ;  /* 0x0000000500047c82 */ /* 0x000fca0008000000 */
.L_x_31:
[----:B------:R-:W-:Y:S01]  /*18f0*/  ULEA UR33, UR4, UR7, 0x3 ;  /* 0x0000000704217291 */ /* 0x000fe2000f8e18ff */
[----:B--2---:R-:W-:Y:S01]  /*1900*/  @!P3 MOV R2, 0x1800 ;  /* 0x000018000002b802 */ /* 0x004fe20000000f00 */
[----:B--2-4-:R-:W-:Y:S10]  /*1910*/  @P0 BRA `(.L_x_26) ;  /* 0x00000000000c0947 */ /* 0x014ff40003800000 */
[----:B------:R-:W-:-:S04]  /*1920*/  SHF.L.U32 R3, R12, 0x1f, RZ ;  /* 0x0000001f0c037819 */ /* 0x000fc800000006ff */
[----:B------:R-:W2:Y:S02]  /*1930*/  SYNCS.PHASECHK.TRANS64.TRYWAIT P0, [UR33+0x18], R3 ;  /* 0x00001803ff0075a7 */ /* 0x000ea40008001121 */
[----:B--2---:R-:W-:Y:S05]  /*1940*/  @!P0 BRA `(.L_x_27) ;  /* 0x0000005400108947 */ /* 0x004fea0003800000 */
.L_x_26:
[----:B------:R2:W-:Y:S01]  /*1950*/  @!P3 SYNCS.ARRIVE.TRANS64 RZ, [UR33], R2 ;  /* 0x00000002ffffb9a7 */ /* 0x0005e20008000021 */
[----:B------:R-:W-:-:S04]  /*1960*/  ULOP3.LUT UR5, UR24, 0x2, URZ, 0xfc, !UPT ;  /* 0x0000000218057892 */ /* 0x000fc8000f8efcff */
[----:B------:R-:W-:-:S09]  /*1970*/  UISETP.NE.AND UP0, UPT, UR5, 0x2, UPT ;  /* 0x000000020500788c */ /* 0x000fd2000bf05270 */
[----:B------:R-:W-:Y:S05]  /*1980*/  BRA.U UP0, `(.L_x_28) ;  /* 0x0000000100047547 */ /* 0x000fea000b800000 */
[----:B------:R-:W-:Y:S05]  /*1990*/  BPT.TRAP 0x1 ;  /* 0x000000040000795c */ /* 0x000fea0000300000 */
.L_x_28:
[----:B------:R-:W-:Y:S04]  /*19a0*/  BSSY.RECONVERGENT B0, `(.L_x_29) ;  /* 0x0000003000007945 */ /* 0x000fe80003800200 */
[----:B------:R-:W-:Y:S05]  /*19b0*/  @P2 BRA `(.L_x_30) ;  /* 0x0000000000042947 */ /* 0x000fea0003800000 */
[----:B------:R-:W-:Y:S05]  /*19c0*/  BPT.TRAP 0x1 ;  /* 0x000000040000795c */ /* 0x000fea0000300000 */
.L_x_30:
[----:B------:R-:W-:Y:S05]  /*19d0*/  BSYNC.RECONVERGENT B0 ;  /* 0x0000000000007941 */ /* 0x000fea0003800200 */
.L_x_29:
[----:B------:R-:W-:Y:S02]  /*19e0*/  UIADD3 UR5, UPT, UPT, UR4, 0x1, URZ ;  /* 0x0000000104057890 */ /* 0x000fe4000fffe0ff */
[----:B------:R-:W-:Y:S02]  /*19f0*/  ULEA UR32, UR4, UR28, 0xc ;  /* 0x0000001c04207291 */ /* 0x000fe4000f8e60ff */
[----:B------:R-:W-:Y:S02]  /*1a00*/  UISETP.NE.AND UP0, UPT, UR5, 0x3, UPT ;  /* 0x000000030500788c */ /* 0x000fe4000bf05270 */
[----:B------:R-:W-:Y:S02]  /*1a10*/  UIADD3 UR16, UP1, UPT, UR26, 0x80, URZ ;  /* 0x000000801a107890 */ /* 0x000fe4000ff3e0ff */
[----:B------:R-:W-:Y:S02]  /*1a20*/  USEL UR9, URZ, 0x1, UP0 ;  /* 0x00000001ff097887 */ /* 0x000fe40008000000 */
[----:B------:R-:W-:-:S02]  /*1a30*/  USEL UR5, UR5, URZ, UP0 ;  /* 0x000000ff05057287 */ /* 0x000fc40008000000 */
[----:B------:R-:W-:Y:S02]  /*1a40*/  UIADD3 UR14, UP0, UPT, UR26, 0x180, URZ ;  /* 0x000001801a0e7890 */ /* 0x000fe4000ff1e0ff */
[----:B------:R-:W-:Y:S01]  /*1a50*/  ULEA UR8, UR5, UR7, 0x3 ;  /* 0x0000000705087291 */ /* 0x000fe2000f8e18ff */
[----:B------:R-:W-:Y:S01]  /*1a60*/  LOP3.LUT R12, R12, UR9, RZ, 0x3c, !PT ;  /* 0x000000090c0c7c12 */ /* 0x000fe2000f8e3cff */
[----:B------:R-:W-:Y:S02]  /*1a70*/  USHF.L.U32 UR34, UR6, 0x5, URZ ;  /* 0x0000000506227899 */ /* 0x000fe400080006ff */
[----:B------:R-:W-:Y:S01]  /*1a80*/  UIADD3.X UR17, UPT, UPT, URZ, UR27, URZ, UP1, !UPT ;  /* 0x0000001bff117290 */ /* 0x000fe20008ffe4ff */
[----:B-1----:R-:W-:Y:S01]  /*1a90*/  SHF.L.U32 R0, R12, 0x1f, RZ ;  /* 0x0000001f0c007819 */ /* 0x002fe200000006ff */
[----:B------:R-:W-:Y:S02]  /*1aa0*/  UIADD3 UR32, UPT, UPT, UR7, 0x4400, UR32 ;  /* 0x0000440007207890 */ /* 0x000fe4000fffe020 */
[----:B------:R-:W-:Y:S01]  /*1ab0*/  UIADD3.X UR15, UPT, UPT, URZ, UR27, URZ, UP0, !UPT ;  /* 0x0000001bff0f7290 */ /* 0x000fe200087fe4ff */
[----:B------:R3:W4:Y:S01]  /*1ac0*/  SYNCS.PHASECHK.TRANS64.TRYWAIT P0, [UR8+0x18], R0 ;  /* 0x00001800ff0075a7 */ /* 0x0007220008001108 */
[----:B------:R-:W-:Y:S01]  /*1ad0*/  ULEA UR8, UR4, UR7, 0xb ;  /* 0x0000000704087291 */ /* 0x000fe2000f8e58ff */
[----:B------:R-:W-:Y:S01]  /*1ae0*/  UMOV UR13, 0x30000 ;  /* 0x00030000000d7882 */ /* 0x000fe20000000000 */
[----:B------:R-:W-:-:S02]  /*1af0*/  UMOV UR18, 0x0 ;  /* 0x0000000000127882 */ /* 0x000fc40000000000 */
[----:B------:R-:W-:Y:S01]  /*1b00*/  UIADD3 UR8, UPT, UPT, UR8, 0x7400, URZ ;  /* 0x0000740008087890 */ /* 0x000fe2000fffe0ff */
[----:B------:R-:W-:Y:S01]  /*1b10*/  UMOV UR19, 0x10000000 ;  /* 0x1000000000137882 */ /* 0x000fe20000000000 */
[----:B------:R-:W-:Y:S01]  /*1b20*/  UMOV UR12, UR36 ;  /* 0x00000024000c7c82 */ /* 0x000fe20008000000 */
[----:B------:R-:W-:Y:S01]  /*1b30*/  UMOV UR9, UR33 ;  /* 0x0000002100097c82 */ /* 0x000fe20008000000 */
[----:B------:R-:W-:Y:S01]  /*1b40*/  UMOV UR10, UR34 ;  /* 0x00000022000a7c82 */ /* 0x000fe20008000000 */
[----:B------:R1:W-:Y:S01]  /*1b50*/  UTMALDG.3D.MULTICAST [UR32], [UR16], UR13, desc[UR18] ;  /* 0x00001220100073b4 */ /* 0x0003e2000801180d */
[----:B------:R-:W-:Y:S01]  /*1b60*/  UIADD3 UR6, UPT, UPT, UR6, 0x1, URZ ;  /* 0x0000000106067890 */ /* 0x000fe2000fffe0ff */
[----:B------:R-:W-:-:S03]  /*1b70*/  UMOV UR4, UR5 ;  /* 0x0000000500047c82 */ /* 0x000fc60008000000 */
[----:B------:R-:W-:Y:S01]  /*1b80*/  UISETP.NE.AND UP0, UPT, UR6, UR21, UPT ;  /* 0x000000150600728c */ /* 0x000fe2000bf05270 */
[----:B------:R3:W-:Y:S01]  /*1b90*/  UTMALDG.3D [UR8], [UR14], desc[UR18] ;  /* 0x000012080e0075b4 */ /* 0x0007e20008011000 */
[----:B-1----:R-:W-:-:S07]  /*1ba0*/  UMOV UR13, UR21 ;  /* 0x00000015000d7c82 */ /* 0x002fce0008000000 */
[----:B---3--:R-:W-:Y:S05]  /*1bb0*/  BRA.U UP0, `(.L_x_31) ;  /* 0xfffffffd004c7547 */ /* 0x008fea000b83ffff */
.L_x_25:
[----:B------:R-:W-:Y:S01]  /*1bc0*/  ULEA UR4, UR5, UR7, 0x3 ;  /* 0x0000000705047291 */ /* 0x000fe2000f8e18ff */
[----:B-1----:R-:W-:Y:S01]  /*1bd0*/  SHF.L.U32 R0, R12, 0x1f, RZ ;  /* 0x0000001f0c007819 */ /* 0x002fe200000006ff */
[----:B------:R-:W-:Y:S01]  /*1be0*/  @!P1 SYNCS.ARRIVE.TRANS64.A1T0 RZ, [UR7+0x48], RZ ;  /* 0x000048ffffff99a7 */ /* 0x000fe20008100007 */
[----:B------:R-:W-:-:S06]  /*1bf0*/  UISETP.GT.AND UP0, UPT, UR43, UR42, UPT ;  /* 0x0000002a2b00728c */ /* 0x000fcc000bf04270 */
[----:B--2-4-:R1:W2:Y:S03]  /*1c00*/  SYNCS.PHASECHK.TRANS64.TRYWAIT P0, [UR4+0x18], R0 ;  /* 0x00001800ff0075a7 */ /* 0x0142a60008001104 */
[----:B------:R-:W-:Y:S05]  /*1c10*/  BRA.U !UP0, `(.L_x_32) ;  /* 0x0000000108bc7547 */ /* 0x000fea000b800000 */
[----:B------:R-:W-:Y:S01]  /*1c20*/  UIADD3 UR25, UPT, UPT, UR44, UR13, URZ ;  /* 0x0000000d2c197290 */ /* 0x000fe2000fffe0ff */
[----:B------:R-:W-:-:S11]  /*1c30*/  UMOV UR4, UR5 ;  /* 0x0000000500047c82 */ /* 0x000fd60008000000 */
.L_x_38:
[----:B------:R-:W-:Y:S01]  /*1c40*/  ULEA UR17, UR4, UR7, 0x3 ;  /* 0x0000000704117291 */ /* 0x000fe2000f8e18ff */
[----:B--2---:R-:W-:Y:S01]  /*1c50*/  @!P3 MOV R2, 0x1800 ;  /* 0x000018000002b802 */ /* 0x004fe20000000f00 */
[----:B--2-4-:R-:W-:Y:S10]  /*1c60*/  @P0 BRA `(.L_x_33) ;  /* 0x00000000000c0947 */ /* 0x014ff40003800000 */
[----:B------:R-:W-:-:S04]  /*1c70*/  SHF.L.U32 R3, R12, 0x1f, RZ ;  /* 0x0000001f0c037819 */ /* 0x000fc800000006ff */
[----:B------:R-:W2:Y:S02]  /*1c80*/  SYNCS.PHASECHK.TRANS64.TRYWAIT P0, [UR17+0x18], R3 ;  /* 0x00001803ff0075a7 */ /* 0x000ea40008001111 */
[----:B--2---:R-:W-:Y:S05]  /*1c90*/  @!P0 BRA `(.L_x_34) ;  /* 0x0000005000548947 */ /* 0x004fea0003800000 */
.L_x_33:
[----:B------:R2:W-:Y:S01]  /*1ca0*/  @!P3 SYNCS.ARRIVE.TRANS64 RZ, [UR17], R2 ;  /* 0x00000002ffffb9a7 */ /* 0x0005e20008000011 */
[----:B------:R-:W-:-:S04]  /*1cb0*/  ULOP3.LUT UR5, UR24, 0x2, URZ, 0xfc, !UPT ;  /* 0x0000000218057892 */ /* 0x000fc8000f8efcff */
[----:B------:R-:W-:-:S09]  /*1cc0*/  UISETP.NE.AND UP0, UPT, UR5, 0x2, UPT ;  /* 0x000000020500788c */ /* 0x000fd2000bf05270 */
[----:B------:R-:W-:Y:S05]  /*1cd0*/  BRA.U UP0, `(.L_x_35) ;  /* 0x0000000100047547 */ /* 0x000fea000b800000 */
[----:B------:R-:W-:Y:S05]  /*1ce0*/  BPT.TRAP 0x1 ;  /* 0x000000040000795c */ /* 0x000fea0000300000 */
.L_x_35:
[----:B------:R-:W-:Y:S04]  /*1cf0*/  BSSY.RECONVERGENT B0, `(.L_x_36) ;  /* 0x0000003000007945 */ /* 0x000fe80003800200 */
[----:B------:R-:W-:Y:S05]  /*1d00*/  @P2 BRA `(.L_x_37) ;  /* 0x0000000000042947 */ /* 0x000fea0003800000 */
[----:B------:R-:W-:Y:S05]  /*1d10*/  BPT.TRAP 0x1 ;  /* 0x000000040000795c */ /* 0x000fea0000300000 */
.L_x_37:
[----:B------:R-:W-:Y:S05]  /*1d20*/  BSYNC.RECONVERGENT B0 ;  /* 0x0000000000007941 */ /* 0x000fea0003800200 */
.L_x_36:
[----:B------:R-:W-:Y:S02]  /*1d30*/  UIADD3 UR5, UPT, UPT, UR4, 0x1, URZ ;  /* 0x0000000104057890 */ /* 0x000fe4000fffe0ff */
[----:B------:R-:W-:Y:S02]  /*1d40*/  UIADD3 UR14, UP1, UPT, UR26, 0x80, URZ ;  /* 0x000000801a0e7890 */ /* 0x000fe4000ff3e0ff */
[----:B------:R-:W-:Y:S02]  /*1d50*/  UISETP.NE.AND UP0, UPT, UR5, 0x3, UPT ;  /* 0x000000030500788c */ /* 0x000fe4000bf05270 */
[----:B------:R-:W-:Y:S02]  /*1d60*/  USHF.L.U32 UR18, UR13, 0x5, URZ ;  /* 0x000000050d127899 */ /* 0x000fe400080006ff */
[----:B------:R-:W-:Y:S02]  /*1d70*/  USEL UR8, URZ, 0x1, UP0 ;  /* 0x00000001ff087887 */ /* 0x000fe40008000000 */
[----:B------:R-:W-:-:S02]  /*1d80*/  USEL UR5, UR5, URZ, UP0 ;  /* 0x000000ff05057287 */ /* 0x000fc40008000000 */
[----:B------:R-:W-:Y:S02]  /*1d90*/  UIADD3 UR22, UP0, UPT, UR26, 0x180, URZ ;  /* 0x000001801a167890 */ /* 0x000fe4000ff1e0ff */
[----:B------:R-:W-:Y:S01]  /*1da0*/  LOP3.LUT R12, R12, UR8, RZ, 0x3c, !PT ;  /* 0x000000080c0c7c12 */ /* 0x000fe2000f8e3cff */
[----:B------:R-:W-:Y:S02]  /*1db0*/  ULEA UR6, UR5, UR7, 0x3 ;  /* 0x0000000705067291 */ /* 0x000fe4000f8e18ff */
[----:B------:R-:W-:Y:S01]  /*1dc0*/  ULEA UR8, UR4, UR7, 0xb ;  /* 0x0000000704087291 */ /* 0x000fe2000f8e58ff */
[----:B-1----:R-:W-:Y:S01]  /*1dd0*/  SHF.L.U32 R0, R12, 0x1f, RZ ;  /* 0x0000001f0c007819 */ /* 0x002fe200000006ff */
[----:B------:R-:W-:Y:S02]  /*1de0*/  ULEA UR16, UR4, UR29, 0xc ;  /* 0x0000001d04107291 */ /* 0x000fe4000f8e60ff */
[----:B------:R-:W-:Y:S02]  /*1df0*/  UIADD3.X UR15, UPT, UPT, URZ, UR27, URZ, UP1, !UPT ;  /* 0x0000001bff0f7290 */ /* 0x000fe40008ffe4ff */
[----:B------:R-:W-:Y:S01]  /*1e00*/  UIADD3 UR8, UPT, UPT, UR8, 0x7400, URZ ;  /* 0x0000740008087890 */ /* 0x000fe2000fffe0ff */
[----:B------:R3:W4:Y:S01]  /*1e10*/  SYNCS.PHASECHK.TRANS64.TRYWAIT P0, [UR6+0x18], R0 ;  /* 0x00001800ff0075a7 */ /* 0x0007220008001106 */
[----:B------:R-:W-:Y:S01]  /*1e20*/  UIADD3.X UR23, UPT, UPT, URZ, UR27, URZ, UP0, !UPT ;  /* 0x0000001bff177290 */ /* 0x000fe200087fe4ff */
[----:B------:R-:W-:Y:S01]  /*1e30*/  UMOV UR6, 0x30000 ;  /* 0x0003000000067882 */ /* 0x000fe20000000000 */
[----:B------:R-:W-:Y:S01]  /*1e40*/  UMOV UR30, 0x0 ;  /* 0x00000000001e7882 */ /* 0x000fe20000000000 */
[----:B------:R-:W-:Y:S01]  /*1e50*/  UMOV UR31, 0x10000000 ;  /* 0x10000000001f7882 */ /* 0x000fe20000000000 */
[----:B------:R-:W-:Y:S01]  /*1e60*/  UMOV UR19, UR35 ;  /* 0x0000002300137c82 */ /* 0x000fe20008000000 */
[----:B------:R-:W-:Y:S01]  /*1e70*/  UMOV UR20, UR36 ;  /* 0x0000002400147c82 */ /* 0x000fe20008000000 */
[----:B------:R-:W-:Y:S01]  /*1e80*/  UMOV UR12, UR36 ;  /* 0x00000024000c7c82 */ /* 0x000fe20008000000 */
[----:B------:R-:W-:Y:S01]  /*1e90*/  UMOV UR9, UR17 ;  /* 0x0000001100097c82 */ /* 0x000fe20008000000 */
[----:B------:R-:W-:Y:S01]  /*1ea0*/  UMOV UR10, UR18 ;  /* 0x00000012000a7c82 */ /* 0x000fe20008000000 */
[----:B------:R3:W-:Y:S01]  /*1eb0*/  UTMALDG.3D.MULTICAST [UR16], [UR14], UR6, desc[UR30] ;  /* 0x00001e100e0073b4 */ /* 0x0007e20008011806 */
[----:B------:R-:W-:Y:S01]  /*1ec0*/  UIADD3 UR13, UPT, UPT, UR13, 0x1, URZ ;  /* 0x000000010d0d7890 */ /* 0x000fe2000fffe0ff */
[----:B------:R-:W-:-:S03]  /*1ed0*/  UMOV UR4, UR5 ;  /* 0x0000000500047c82 */ /* 0x000fc60008000000 */
[----:B------:R-:W-:Y:S01]  /*1ee0*/  UISETP.NE.AND UP0, UPT, UR13, UR25, UPT ;  /* 0x000000190d00728c */ /* 0x000fe2000bf05270 */
[----:B------:R3:W-:Y:S08]  /*1ef0*/  UTMALDG.3D [UR8], [UR22], desc[UR30] ;  /* 0x00001e08160075b4 */ /* 0x0007f00008011000 */
[----:B---3--:R-:W-:Y:S05]  /*1f00*/  BRA.U UP0, `(.L_x_38) ;  /* 0xfffffffd004c7547 */ /* 0x008fea000b83ffff */
.L_x_32:
[C---:B------:R-:W-:Y:S01]  /*1f10*/  LEA R3, R11.reuse, UR7, 0x3 ;  /* 0x000000070b037c11 */ /* 0x040fe2000f8e18ff */
[----:B------:R-:W-:Y:S01]  /*1f20*/  NOP ;  /* 0x0000000000007918 */ /* 0x000fe20000000000 */
[----:B-1----:R-:W-:Y:S02]  /*1f30*/  SHF.L.U32 R0, R10, 0x1f, RZ ;  /* 0x0000001f0a007819 */ /* 0x002fe400000006ff */
[----:B------:R-:W-:Y:S02]  /*1f40*/  LEA R4, R11, UR7, 0x4 ;  /* 0x000000070b047c11 */ /* 0x000fe4000f8e20ff */
[----:B--2-4-:R-:W1:Y:S02]  /*1f50*/  SYNCS.PHASECHK.TRANS64.TRYWAIT P0, [R3+URZ+0x50], R0 ;  /* 0x00005000030075a7 */ /* 0x014e6400080011ff */
[----:B-1----:R-:W-:Y:S05]  /*1f60*/  @!P0 BRA `(.L_x_39) ;  /* 0x0000004c00b88947 */ /* 0x002fea0003800000 */
.L_x_104:
[----:B------:R-:W2:Y:S01]  /*1f70*/  LDS.128 R4, [R4+0xe0] ;  /* 0x0000e00004047984 */ /* 0x000ea20000000c00 */
[----:B------:R-:W-:Y:S01]  /*1f80*/  UISETP.GE.AND UP0, UPT, UR40, 0x1, UPT ;  /* 0x000000012800788c */ /* 0x000fe2000bf06270 */
[----:B------:R-:W-:Y:S01]  /*1f90*/  @!PT LDS RZ, [RZ] ;  /* 0x00000000fffff984 */ /* 0x000fe20000000800 */
[----:B------:R-:W-:Y:S01]  /*1fa0*/  @!PT LDS RZ, [RZ] ;  /* 0x00000000fffff984 */ /* 0x000fe20000000800 */
[----:B------:R-:W-:Y:S01]  /*1fb0*/  @!PT LDS RZ, [RZ] ;  /* 0x00000000fffff984 */ /* 0x000fe20000000800 */
[----:B------:R-:W-:Y:S01]  /*1fc0*/  @!PT LDS RZ, [RZ] ;  /* 0x00000000fffff984 */ /* 0x000fe20000000800 */
[----:B------:R3:W-:Y:S06]  /*1fd0*/  MEMBAR.ALL.CTA ;  /* 0x0000000000007992 */ /* 0x0007ec0000008000 */
[----:B---3--:R-:W3:Y:S01]  /*1fe0*/  FENCE.VIEW.ASYNC.S ;  /* 0x00000000000073c6 */ /* 0x008ee20000000000 */
[----:B--2---:R-:W-:-:S13]  /*1ff0*/  LOP3.LUT P0, RZ, R6, 0x1, RZ, 0xc0, !PT ;  /* 0x0000000106ff7812 */ /* 0x004fda000780c0ff */
[----:B---3--:R-:W-:Y:S01]  /*2000*/  VOTEU.ANY UP1, P0 ;  /* 0x0000000000ff7886 */ /* 0x008fe20000020100 */
[----:B------:R-:W-:-:S13]  /*2010*/  PLOP3.LUT P0, PT, PT, PT, UP1, 0x80, 0x8 ;  /* 0x000000000008781c */ /* 0x000fda0003f0f018 */
[----:B-1----:R-:W-:Y:S02]  /*2020*/  @P0 LOP3.LUT R0, R5, 0xffff, RZ, 0xc0, !PT ;  /* 0x0000ffff05000812 */ /* 0x002fe400078ec0ff */
[----:B------:R-:W-:Y:S02]  /*2030*/  @P0 MOV R2, R4 ;  /* 0x0000000400020202 */ /* 0x000fe40000000f00 */
[----:B------:R-:W-:Y:S01]  /*2040*/  @P0 R2UR UR6, R0 ;  /* 0x00000000000602ca */ /* 0x000fe200000e0000 */
[----:B------:R-:W-:Y:S01]  /*2050*/  VIADD R0, R3, 0x60 ;  /* 0x0000006003007836 */ /* 0x000fe20000000000 */
[----:B------:R-:W-:Y:S02]  /*2060*/  @P0 SHF.R.U32.HI R4, RZ, 0x10, R5 ;  /* 0x00000010ff040819 */ /* 0x000fe40000011605 */
[----:B------:R-:W-:Y:S02]  /*2070*/  @P0 R2UR UR8, R2 ;  /* 0x00000000020802ca */ /* 0x000fe400000e0000 */
[----:B------:R-:W-:-:S02]  /*2080*/  PRMT R0, RZ, 0x654, R0 ;  /* 0x00000654ff007816 */ /* 0x000fc40000000000 */
[----:B------:R-:W-:Y:S02]  /*2090*/  @P0 R2UR UR4, R4 ;  /* 0x00000000040402ca */ /* 0x000fe400000e0000 */
[----:B------:R1:W-:Y:S03]  /*20a0*/  SYNCS.ARRIVE.TRANS64.RED.A1T0 RZ, [R0+URZ], RZ ;  /* 0x000000ff00ff79a7 */ /* 0x0003e600081004ff */
[----:B------:R-:W-:-:S04]  /*20b0*/  @UP1 UMOV UR37, UR6 ;  /* 0x0000000600251c82 */ /* 0x000fc80008000000 */
[----:B------:R-:W-:-:S04]  /*20c0*/  @UP1 UMOV UR38, UR8 ;  /* 0x0000000800261c82 */ /* 0x000fc80008000000 */
[----:B------:R-:W-:Y:S01]  /*20d0*/  @UP1 UMOV UR36, UR4 ;  /* 0x0000000400241c82 */ /* 0x000fe20008000000 */
[----:B------:R-:W-:Y:S05]  /*20e0*/  BRA.U !UP0, `(.L_x_40) ;  /* 0x0000000108d47547 */ /* 0x000fea000b800000 */
[----:B------:R-:W2:Y:S01]  /*20f0*/  LDCU.128 UR12, c[0x0][0xb10] ;  /* 0x00016200ff0c77ac */ /* 0x000ea20008000c00 */
[----:B------:R-:W3:Y:S01]  /*2100*/  LDCU UR25, c[0x0][0xb20] ;  /* 0x00016400ff1977ac */ /* 0x000ee20008000800 */
[----:B------:R-:W4:Y:S01]  /*2110*/  LDCU UR20, c[0x0][0xb0c] ;  /* 0x00016180ff1477ac */ /* 0x000f220008000800 */
[----:B------:R-:W1:Y:S01]  /*2120*/  LDCU.64 UR10, c[0x0][0xb28] ;  /* 0x00016500ff0a77ac */ /* 0x000e620008000a00 */
[----:B------:R-:W-:Y:S02]  /*2130*/  UISETP.NE.AND UP3, UPT, UR40, 0x1, UPT ;  /* 0x000000012800788c */ /* 0x000fe4000bf65270 */
[----:B--2---:R-:W-:Y:S02]  /*2140*/  UIMAD.WIDE.U32 UR16, UR39, UR15, URZ ;  /* 0x0000000f271072a5 */ /* 0x004fe4000f8e00ff */
[----:B------:R-:W-:Y:S02]  /*2150*/  UIMAD.WIDE.U32 UR8, UR41, UR12, URZ ;  /* 0x0000000c290872a5 */ /* 0x000fe4000f8e00ff */
[----:B------:R-:W-:-:S02]  /*2160*/  UISETP.NE.AND UP0, UPT, UR14, 0x1, UPT ;  /* 0x000000010e00788c */ /* 0x000fc4000bf05270 */
[----:B------:R-:W-:Y:S01]  /*2170*/  UIMAD.WIDE.U32 UR22, UR37, UR15, URZ ;  /* 0x0000000f251672a5 */ /* 0x000fe2000f8e00ff */
[----:B------:R-:W-:Y:S02]  /*2180*/  UMOV UR16, UR17 ;  /* 0x0000001100107c82 */ /* 0x000fe40008000000 */
[----:B------:R-:W-:Y:S01]  /*2190*/  UMOV UR8, UR9 ;  /* 0x0000000900087c82 */ /* 0x000fe20008000000 */
[----:B---3--:R-:W-:Y:S02]  /*21a0*/  USHF.R.U32.HI UR16, URZ, UR25, UR16 ;  /* 0x00000019ff107299 */ /* 0x008fe40008011610 */
[----:B----4-:R-:W-:Y:S02]  /*21b0*/  UISETP.NE.AND UP2, UPT, UR20, 0x1, UPT ;  /* 0x000000011400788c */ /* 0x010fe4000bf45270 */
[----:B------:R-:W-:Y:S02]  /*21c0*/  USHF.R.U32.HI UR8, URZ, UR13, UR8 ;  /* 0x0000000dff087299 */ /* 0x000fe40008011608 */
[----:B------:R-:W-:-:S02]  /*21d0*/  USEL UR6, UR39, UR16, !UP0 ;  /* 0x0000001027067287 */ /* 0x000fc4000c000000 */
[----:B------:R-:W-:Y:S02]  /*21e0*/  USEL UR8, UR41, UR8, !UP2 ;  /* 0x0000000829087287 */ /* 0x000fe4000d000000 */
[----:B-1----:R-:W-:Y:S01]  /*21f0*/  UIMAD.WIDE.U32 UR16, UR6, UR10, URZ ;  /* 0x0000000a061072a5 */ /* 0x002fe2000f8e00ff */
[----:B------:R-:W-:Y:S01]  /*2200*/  UMOV UR4, UR23 ;  /* 0x0000001700047c82 */ /* 0x000fe20008000000 */
[----:B------:R-:W-:Y:S02]  /*2210*/  UIMAD.WIDE.U32 UR18, UR38, UR12, URZ ;  /* 0x0000000c261272a5 */ /* 0x000fe4000f8e00ff */
[----:B------:R-:W-:-:S03]  /*2220*/  UIMAD.WIDE.U32 UR22, UR8, UR10, URZ ;  /* 0x0000000a081672a5 */ /* 0x000fc6000f8e00ff */
[----:B------:R-:W-:Y:S01]  /*2230*/  UMOV UR16, UR17 ;  /* 0x0000001100107c82 */ /* 0x000fe20008000000 */
[----:B------:R-:W-:Y:S02]  /*2240*/  USHF.R.U32.HI UR4, URZ, UR25, UR4 ;  /* 0x00000019ff047299 */ /* 0x000fe40008011604 */
[----:B------:R-:W-:Y:S01]  /*2250*/  @UP3 USHF.R.U32.HI UR6, URZ, UR11, UR16 ;  /* 0x0000000bff063299 */ /* 0x000fe20008011610 */
[----:B------:R-:W-:Y:S01]  /*2260*/  UMOV UR18, UR19 ;  /* 0x0000001300127c82 */ /* 0x000fe20008000000 */
[----:B------:R-:W-:Y:S01]  /*2270*/  UMOV UR22, UR23 ;  /* 0x0000001700167c82 */ /* 0x000fe20008000000 */
[----:B------:R-:W-:Y:S02]  /*2280*/  USHF.R.U32.HI UR13, URZ, UR13, UR18 ;  /* 0x0000000dff0d7299 */ /* 0x000fe40008011612 */
[----:B------:R-:W-:Y:S02]  /*2290*/  USEL UR4, UR37, UR4, !UP0 ;  /* 0x0000000425047287 */ /* 0x000fe4000c000000 */
[----:B------:R-:W-:-:S02]  /*22a0*/  @UP3 USHF.R.U32.HI UR8, URZ, UR11, UR22 ;  /* 0x0000000bff083299 */ /* 0x000fc40008011616 */
[----:B------:R-:W-:Y:S02]  /*22b0*/  UIMAD UR9, UR40, UR6, URZ ;  /* 0x00000006280972a4 */ /* 0x000fe4000f8e02ff */
[----:B------:R-:W-:Y:S02]  /*22c0*/  USEL UR6, UR38, UR13, !UP2 ;  /* 0x0000000d26067287 */ /* 0x000fe4000d000000 */
[----:B------:R-:W-:Y:S02]  /*22d0*/  UIMAD UR12, UR40, UR8, URZ ;  /* 0x00000008280c72a4 */ /* 0x000fe4000f8e02ff */
[----:B------:R-:W-:Y:S02]  /*22e0*/  UISETP.GE.AND UP0, UPT, UR4, UR9, UPT ;  /* 0x000000090400728c */ /* 0x000fe4000bf06270 */
[----:B------:R-:W-:Y:S02]  /*22f0*/  UIMAD.WIDE.U32 UR16, UR4, UR10, URZ ;  /* 0x0000000a041072a5 */ /* 0x000fe4000f8e00ff */
[----:B------:R-:W-:-:S02]  /*2300*/  UISETP.GE.OR UP0, UPT, UR6, UR12, UP0 ;  /* 0x0000000c0600728c */ /* 0x000fc40008706670 */
        /* <DEDUP_REMOVED lines=19> */
.L_x_40:
[----:B------:R-:W2:Y:S02]  /*2440*/  LDCU UR4, c[0x0][0xb30] ;  /* 0x00016600ff0477ac */ /* 0x000ea40008000800 */
[----:B--2---:R-:W-:-:S09]  /*2450*/  UISETP.NE.AND UP0, UPT, UR4, 0x1, UPT ;  /* 0x000000010400788c */ /* 0x004fd2000bf05270 */
[----:B------:R-:W-:Y:S05]  /*2460*/  BRA.U UP0, `(.L_x_41) ;  /* 0x0000000100447547 */ /* 0x000fea000b800000 */
[----:B------:R-:W2:Y:S01]  /*2470*/  LDCU.128 UR12, c[0x0][0xb10] ;  /* 0x00016200ff0c77ac */ /* 0x000ea20008000c00 */
[----:B------:R-:W3:Y:S01]  /*2480*/  LDCU UR16, c[0x0][0xb0c] ;  /* 0x00016180ff1077ac */ /* 0x000ee20008000800 */
[----:B------:R-:W4:Y:S01]  /*2490*/  LDCU UR17, c[0x0][0xb20] ;  /* 0x00016400ff1177ac */ /* 0x000f220008000800 */
[----:B--2---:R-:W-:Y:S02]  /*24a0*/  UIMAD.WIDE.U32 UR10, UR38, UR12, URZ ;  /* 0x0000000c260a72a5 */ /* 0x004fe4000f8e00ff */
[----:B------:R-:W-:Y:S02]  /*24b0*/  UIMAD.WIDE.U32 UR8, UR37, UR15, URZ ;  /* 0x0000000f250872a5 */ /* 0x000fe4000f8e00ff */
[----:B---3--:R-:W-:Y:S02]  /*24c0*/  UISETP.NE.AND UP2, UPT, UR16, 0x1, UPT ;  /* 0x000000011000788c */ /* 0x008fe4000bf45270 */
[----:B------:R-:W-:Y:S01]  /*24d0*/  UISETP.NE.AND UP0, UPT, UR14, 0x1, UPT ;  /* 0x000000010e00788c */ /* 0x000fe2000bf05270 */
[----:B------:R-:W-:-:S02]  /*24e0*/  UMOV UR6, UR11 ;  /* 0x0000000b00067c82 */ /* 0x000fc40008000000 */
[----:B------:R-:W-:Y:S01]  /*24f0*/  UMOV UR4, UR9 ;  /* 0x0000000900047c82 */ /* 0x000fe20008000000 */
[----:B------:R-:W-:Y:S02]  /*2500*/  USHF.R.U32.HI UR6, URZ, UR13, UR6 ;  /* 0x0000000dff067299 */ /* 0x000fe40008011606 */
[----:B----4-:R-:W-:Y:S02]  /*2510*/  USHF.R.U32.HI UR4, URZ, UR17, UR4 ;  /* 0x00000011ff047299 */ /* 0x010fe40008011604 */
[----:B------:R-:W-:Y:S02]  /*2520*/  USEL UR6, UR38, UR6, !UP2 ;  /* 0x0000000626067287 */ /* 0x000fe4000d000000 */
[----:B------:R-:W-:-:S04]  /*2530*/  USEL UR4, UR37, UR4, !UP0 ;  /* 0x0000000425047287 */ /* 0x000fc8000c000000 */
[----:B------:R-:W-:Y:S02]  /*2540*/  UIADD3 UR8, UPT, UPT, UR6, -UR4, URZ ;  /* 0x8000000406087290 */ /* 0x000fe4000fffe0ff */
[----:B------:R-:W-:Y:S02]  /*2550*/  UIADD3 UR4, UPT, UPT, -UR6, UR4, URZ ;  /* 0x0000000406047290 */ /* 0x000fe4000fffe1ff */
[----:B------:R-:W-:Y:S02]  /*2560*/  UIMAD UR37, UR8, UR14, UR37 ;  /* 0x0000000e082572a4 */ /* 0x000fe4000f8e0225 */
[----:B------:R-:W-:-:S12]  /*2570*/  UIMAD UR38, UR4, UR16, UR38 ;  /* 0x00000010042672a4 */ /* 0x000fd8000f8e0226 */
.L_x_41:
[----:B------:R-:W-:Y:S01]  /*2580*/  VIADD R11, R11, 0x1 ;  /* 0x000000010b0b7836 */ /* 0x000fe20000000000 */
[----:B------:R-:W-:Y:S01]  /*2590*/  PLOP3.LUT P1, PT, PT, PT, PT, 0x80, 0x8 ;  /* 0x000000000008781c */ /* 0x000fe20003f2f070 */
[----:B------:R-:W-:Y:S02]  /*25a0*/  UIADD3 UR46, UPT, UPT, UR38, UR58, URZ ;  /* 0x0000003a262e7290 */ /* 0x000fe4000fffe0ff */
[----:B------:R-:W-:Y:S01]  /*25b0*/  UIADD3 UR45, UPT, UPT, UR37, UR55, URZ ;  /* 0x00000037252d7290 */ /* 0x000fe2000fffe0ff */
[----:B------:R-:W-:-:S04]  /*25c0*/  ISETP.NE.AND P0, PT, R11, 0x2, PT ;  /* 0x000000020b00780c */ /* 0x000fc80003f05270 */
[----:B-1----:R-:W-:Y:S02]  /*25d0*/  SEL R0, RZ, 0x1, P0 ;  /* 0x00000001ff007807 */ /* 0x002fe40000000000 */
[----:B------:R-:W-:Y:S02]  /*25e0*/  SEL R11, R11, RZ, P0 ;  /* 0x000000ff0b0b7207 */ /* 0x000fe40000000000 */
[----:B------:R-:W-:Y:S01]  /*25f0*/  LOP3.LUT R10, R10, R0, RZ, 0x3c, !PT ;  /* 0x000000000a0a7212 */ /* 0x000fe200078e3cff */
[----:B------:R-:W-:Y:S06]  /*2600*/  BRA.U UP1, `(.L_x_42) ;  /* 0xfffffff101607547 */ /* 0x000fec000b83ffff */
[----:B------:R-:W-:Y:S01]  /*2610*/  UIADD3 UR7, UPT, UPT, UR7, 0x18, URZ ;  /* 0x0000001807077890 */ /* 0x000fe2000fffe0ff */
[----:B------:R-:W-:-:S03]  /*2620*/  SHF.L.U32 R2, R12, 0x1f, RZ ;  /* 0x0000001f0c027819 */ /* 0x000fc600000006ff */
[----:B------:R-:W-:-:S09]  /*2630*/  ULEA UR4, UR5, UR7, 0x3 ;  /* 0x0000000705047291 */ /* 0x000fd2000f8e18ff */
[----:B------:R-:W1:Y:S02]  /*2640*/  SYNCS.PHASECHK.TRANS64.TRYWAIT P0, [UR4], R2 ;  /* 0x00000002ff0075a7 */ /* 0x000e640008001104 */
[----:B-1----:R-:W-:Y:S05]  /*2650*/  @!P0 BRA `(.L_x_43) ;  /* 0x0000004800108947 */ /* 0x002fea0003800000 */
.L_x_106:
[----:B------:R-:W-:-:S04]  /*2660*/  UIADD3 UR4, UPT, UPT, UR5, 0x1, URZ ;  /* 0x0000000105047890 */ /* 0x000fc8000fffe0ff */
[----:B------:R-:W-:-:S04]  /*2670*/  UISETP.NE.AND UP0, UPT, UR4, 0x3, UPT ;  /* 0x000000030400788c */ /* 0x000fc8000bf05270 */
[----:B------:R-:W-:Y:S02]  /*2680*/  USEL UR6, URZ, 0x1, UP0 ;  /* 0x00000001ff067887 */ /* 0x000fe40008000000 */
[----:B------:R-:W-:-:S04]  /*2690*/  USEL UR4, UR4, URZ, UP0 ;  /* 0x000000ff04047287 */ /* 0x000fc80008000000 */
[----:B------:R-:W-:Y:S01]  /*26a0*/  ULEA UR5, UR4, UR7, 0x3 ;  /* 0x0000000704057291 */ /* 0x000fe2000f8e18ff */
[----:B------:R-:W-:-:S04]  /*26b0*/  LOP3.LUT R12, R12, UR6, RZ, 0x3c, !PT ;  /* 0x000000060c0c7c12 */ /* 0x000fc8000f8e3cff */
[----:B-1----:R-:W-:-:S04]  /*26c0*/  SHF.L.U32 R2, R12, 0x1f, RZ ;  /* 0x0000001f0c027819 */ /* 0x002fc800000006ff */
[----:B------:R-:W1:Y:S02]  /*26d0*/  SYNCS.PHASECHK.TRANS64.TRYWAIT P0, [UR5], R2 ;  /* 0x00000002ff0075a7 */ /* 0x000e640008001105 */
[----:B-1----:R-:W-:Y:S05]  /*26e0*/  @!P0 BRA `(.L_x_44) ;  /* 0x0000004800048947 */ /* 0x002fea0003800000 */
.L_x_108:
[----:B------:R-:W-:-:S04]  /*26f0*/  UIADD3 UR4, UPT, UPT, UR4, 0x1, URZ ;  /* 0x0000000104047890 */ /* 0x000fc8000fffe0ff */
[----:B------:R-:W-:-:S04]  /*2700*/  UISETP.NE.AND UP0, UPT, UR4, 0x3, UPT ;  /* 0x000000030400788c */ /* 0x000fc8000bf05270 */
[----:B------:R-:W-:Y:S02]  /*2710*/  USEL UR5, URZ, 0x1, UP0 ;  /* 0x00000001ff057887 */ /* 0x000fe40008000000 */
[----:B------:R-:W-:-:S04]  /*2720*/  USEL UR4, UR4, URZ, UP0 ;  /* 0x000000ff04047287 */ /* 0x000fc80008000000 */
[----:B------:R-:W-:Y:S01]  /*2730*/  ULEA UR4, UR4, UR7, 0x3 ;  /* 0x0000000704047291 */ /* 0x000fe2000f8e18ff */
[----:B-1----:R-:W-:-:S04]  /*2740*/  LOP3.LUT R2, R12, UR5, RZ, 0x3c, !PT ;  /* 0x000000050c027c12 */ /* 0x002fc8000f8e3cff */
[----:B------:R-:W-:Y:S01]  /*2750*/  SHF.L.U32 R2, R2, 0x1f, RZ ;  /* 0x0000001f02027819 */ /* 0x000fe200000006ff */
[----:B------:R-:W-:-:S07]  /*2760*/  IMAD.U32 R0, RZ, RZ, UR4 ;  /* 0x00000004ff007e24 */ /* 0x000fce000f8e00ff */
.L_x_45:
[----:B-1----:R1:W2:Y:S02]  /*2770*/  SYNCS.PHASECHK.TRANS64.TRYWAIT P0, [R0+URZ], R2 ;  /* 0x00000002000075a7 */ /* 0x0022a400080011ff */
[----:B--2---:R-:W-:Y:S05]  /*2780*/  @!P0 NANOSLEEP.SYNCS 0x989680 ;  /* 0x009896800000895d */ /* 0x004fea0003900000 */
[----:B------:R-:W2:Y:S02]  /*2790*/  @!P0 SYNCS.PHASECHK.TRANS64 P0, [R0+URZ], R2 ;  /* 0x00000002000085a7 */ /* 0x000ea400080010ff */
[----:B--2---:R-:W-:Y:S05]  /*27a0*/  @P0 EXIT ;  /* 0x000000000000094d */ /* 0x004fea0003800000 */
[----:B------:R-:W-:Y:S05]  /*27b0*/  BRA `(.L_x_45) ;  /* 0xfffffffc00ec7947 */ /* 0x000fea000383ffff */
.L_x_22:
[----:B------:R-:W-:-:S04]  /*27c0*/  UISETP.NE.AND UP0, UPT, UR61, URZ, UPT ;  /* 0x000000ff3d00728c */ /* 0x000fc8000bf05270 */
[----:B------:R-:W-:-:S09]  /*27d0*/  UISETP.NE.OR UP0, UPT, UR22, 0x1, UP0 ;  /* 0x000000011600788c */ /* 0x000fd20008705670 */
[----:B------:R-:W-:Y:S05]  /*27e0*/  BRA.U UP0, `(.L_x_46) ;  /* 0x0000000500487547 */ /* 0x000fea000b800000 */
[----:B------:R-:W-:Y:S01]  /*27f0*/  ISETP.GE.U32.AND P2, PT, R0, 0x2, PT ;  /* 0x000000020000780c */ /* 0x000fe20003f46070 */
[----:B------:R-:W-:Y:S01]  /*2800*/  IMAD.MOV.U32 R12, RZ, RZ, 0x1 ;  /* 0x00000001ff0c7424 */ /* 0x000fe200078e00ff */
[----:B------:R-:W-:Y:S02]  /*2810*/  CS2R R10, SRZ ;  /* 0x00000000000a7805 */ /* 0x000fe4000001ff00 */
[----:B------:R-:W-:Y:S01]  /*2820*/  CS2R R8, SRZ ;  /* 0x0000000000087805 */ /* 0x000fe2000001ff00 */
[----:B------:R-:W-:Y:S01]  /*2830*/  UMOV UR4, 0x400 ;  /* 0x0000040000047882 */ /* 0x000fe20000000000 */
[----:B------:R-:W-:Y:S01]  /*2840*/  UMOV UR5, URZ ;  /* 0x000000ff00057c82 */ /* 0x000fe20008000000 */
[----:B------:R-:W-:-:S12]  /*2850*/  ULEA UR6, UR61, UR4, 0x18 ;  /* 0x000000043d067291 */ /* 0x000fd8000f8ec0ff */
.L_x_50:
[----:B------:R-:W-:Y:S02]  /*2860*/  LEA R2, R8, UR6, 0x3 ;  /* 0x0000000608027c11 */ /* 0x000fe4000f8e18ff */
[----:B------:R-:W-:-:S03]  /*2870*/  SHF.L.U32 R4, R9, 0x1f, RZ ;  /* 0x0000001f09047819 */ /* 0x000fc600000006ff */
[----:B------:R-:W-:Y:S01]  /*2880*/  VIADD R5, R2, 0xc0 ;  /* 0x000000c002057836 */ /* 0x000fe20000000000 */
[----:B------:R-:W1:Y:S02]  /*2890*/  SYNCS.PHASECHK.TRANS64.TRYWAIT P0, [R2+URZ+0xb0], R4 ;  /* 0x0000b004020075a7 */ /* 0x000e6400080011ff */
[----:B-1----:R-:W-:Y:S05]  /*28a0*/  @!P0 BRA `(.L_x_47) ;  /* 0x0000004400ac8947 */ /* 0x002fea0003800000 */
.L_x_109:
[----:B------:R-:W-:Y:S01]  /*28b0*/  ULEA UR4, UR5, UR6, 0x3 ;  /* 0x0000000605047291 */ /* 0x000fe2000f8e18ff */
[----:B-1----:R-:W-:Y:S01]  /*28c0*/  PRMT R2, RZ, 0x654, R5 ;  /* 0x00000654ff027816 */ /* 0x002fe20000000005 */
[----:B------:R-:W-:Y:S01]  /*28d0*/  @!P2 IMAD.MOV.U32 R4, RZ, RZ, 0x10 ;  /* 0x00000010ff04a424 */ /* 0x000fe200078e00ff */
[----:B------:R-:W-:Y:S01]  /*28e0*/  SHF.L.U32 R5, R12, 0x1f, RZ ;  /* 0x0000001f0c057819 */ /* 0x000fe200000006ff */
[----:B------:R-:W-:Y:S01]  /*28f0*/  UIADD3 UR7, UPT, UPT, UR4, 0x50, URZ ;  /* 0x0000005004077890 */ /* 0x000fe2000fffe0ff */
[----:B------:R1:W-:Y:S05]  /*2900*/  SYNCS.ARRIVE.TRANS64.RED.A1T0 RZ, [R2+URZ], RZ ;  /* 0x000000ff02ff79a7 */ /* 0x0003ea00081004ff */
[----:B------:R-:W-:Y:S01]  /*2910*/  IMAD.U32 R6, RZ, RZ, UR7 ;  /* 0x00000007ff067e24 */ /* 0x000fe2000f8e00ff */
[----:B------:R-:W2:Y:S04]  /*2920*/  SYNCS.PHASECHK.TRANS64.TRYWAIT P0, [UR4+0x60], R5 ;  /* 0x00006005ff0075a7 */ /* 0x000ea80008001104 */
[----:B------:R-:W-:Y:S01]  /*2930*/  PRMT R6, R0, 0x654, R6 ;  /* 0x0000065400067816 */ /* 0x000fe20000000006 */
[----:B-12---:R-:W-:Y:S06]  /*2940*/  @!P0 BRA `(.L_x_48) ;  /* 0x0000004400988947 */ /* 0x006fec0003800000 */
.L_x_111:
[----:B------:R-:W-:Y:S01]  /*2950*/  ULEA UR8, UR5, UR6, 0x4 ;  /* 0x0000000605087291 */ /* 0x000fe2000f8e20ff */
[----:B------:R-:W-:Y:S01]  /*2960*/  SEL R3, R6, R3, !P2 ;  /* 0x0000000306037207 */ /* 0x000fe20005000000 */
[----:B------:R-:W-:Y:S01]  /*2970*/  UIADD3 UR9, UPT, UPT, UR4, 0x50, URZ ;  /* 0x0000005004097890 */ /* 0x000fe2000fffe0ff */
[----:B-1----:R-:W-:Y:S01]  /*2980*/  LEA R2, R11, UR6, 0x3 ;  /* 0x000000060b027c11 */ /* 0x002fe2000f8e18ff */
[----:B------:R-:W-:Y:S01]  /*2990*/  UIADD3 UR8, UPT, UPT, UR8, 0xe0, URZ ;  /* 0x000000e008087890 */ /* 0x000fe2000fffe0ff */
[----:B------:R1:W-:Y:S01]  /*29a0*/  @!P2 SYNCS.ARRIVE.TRANS64.RED RZ, [R3+URZ], R4 ;  /* 0x0000000403ffa9a7 */ /* 0x0003e200080004ff */
[----:B------:R-:W-:Y:S01]  /*29b0*/  UIADD3 UR4, UPT, UPT, UR5, 0x1, URZ ;  /* 0x0000000105047890 */ /* 0x000fe2000fffe0ff */
[----:B------:R-:W-:-:S03]  /*29c0*/  VIADD R8, R8, 0x1 ;  /* 0x0000000108087836 */ /* 0x000fc60000000000 */
[----:B------:R-:W-:Y:S02]  /*29d0*/  UISETP.NE.AND UP0, UPT, UR4, 0x2, UPT ;  /* 0x000000020400788c */ /* 0x000fe4000bf05270 */
[----:B------:R-:W-:Y:S01]  /*29e0*/  ISETP.NE.AND P0, PT, R8, 0x2, PT ;  /* 0x000000020800780c */ /* 0x000fe20003f05270 */
[----:B------:R-:W-:Y:S06]  /*29f0*/  UGETNEXTWORKID.BROADCAST [UR8], [UR9] ;  /* 0x00000000080073ca */ /* 0x000fec0008000100 */
[----:B------:R-:W-:Y:S02]  /*2a00*/  USEL UR7, URZ, 0x1, UP0 ;  /* 0x00000001ff077887 */ /* 0x000fe40008000000 */
[----:B------:R-:W-:-:S04]  /*2a10*/  USEL UR5, UR4, URZ, UP0 ;  /* 0x000000ff04057287 */ /* 0x000fc80008000000 */
[----:B------:R-:W-:Y:S02]  /*2a20*/  LOP3.LUT R12, R12, UR7, RZ, 0x3c, !PT ;  /* 0x000000070c0c7c12 */ /* 0x000fe4000f8e3cff */
[----:B-1----:R-:W-:-:S04]  /*2a30*/  SHF.L.U32 R4, R10, 0x1f, RZ ;  /* 0x0000001f0a047819 */ /* 0x002fc800000006ff */
[----:B------:R-:W1:Y:S02]  /*2a40*/  SYNCS.PHASECHK.TRANS64.TRYWAIT P1, [R2+URZ+0x50], R4 ;  /* 0x00005004020075a7 */ /* 0x000e6400080211ff */
[----:B-1----:R-:W-:Y:S05]  /*2a50*/  @!P1 BRA `(.L_x_49) ;  /* 0x00000044006c9947 */ /* 0x002fea0003800000 */
.L_x_112:
[C---:B-1----:R-:W-:Y:S01]  /*2a60*/  LEA R4, R11.reuse, UR6, 0x4 ;  /* 0x000000060b047c11 */ /* 0x042fe2000f8e20ff */
[----:B------:R-:W-:Y:S01]  /*2a70*/  VIADD R2, R2, 0x60 ;  /* 0x0000006002027836 */ /* 0x000fe20000000000 */
[----:B------:R-:W-:Y:S01]  /*2a80*/  SEL R8, R8, RZ, P0 ;  /* 0x000000ff08087207 */ /* 0x000fe20000000000 */
[----:B------:R-:W-:-:S03]  /*2a90*/  VIADD R11, R11, 0x1 ;  /* 0x000000010b0b7836 */ /* 0x000fc60000000000 */
[----:B------:R-:W1:Y:S01]  /*2aa0*/  LDS.128 R4, [R4+0xe0] ;  /* 0x0000e00004047984 */ /* 0x000e620000000c00 */
[----:B------:R-:W-:Y:S02]  /*2ab0*/  PRMT R2, RZ, 0x654, R2 ;  /* 0x00000654ff027816 */ /* 0x000fe40000000002 */
[C---:B------:R-:W-:Y:S01]  /*2ac0*/  ISETP.NE.AND P1, PT, R11.reuse, 0x2, PT ;  /* 0x000000020b00780c */ /* 0x040fe20003f25270 */
[----:B------:R-:W-:Y:S01]  /*2ad0*/  @!PT LDS RZ, [RZ] ;  /* 0x00000000fffff984 */ /* 0x000fe20000000800 */
[----:B------:R-:W-:Y:S01]  /*2ae0*/  @!PT LDS RZ, [RZ] ;  /* 0x00000000fffff984 */ /* 0x000fe20000000800 */
[----:B------:R-:W-:Y:S01]  /*2af0*/  @!PT LDS RZ, [RZ] ;  /* 0x00000000fffff984 */ /* 0x000fe20000000800 */
[----:B------:R-:W-:Y:S01]  /*2b00*/  @!PT LDS RZ, [RZ] ;  /* 0x00000000fffff984 */ /* 0x000fe20000000800 */
[----:B------:R2:W-:Y:S06]  /*2b10*/  MEMBAR.ALL.CTA ;  /* 0x0000000000007992 */ /* 0x0005ec0000008000 */
[----:B--2---:R-:W2:Y:S01]  /*2b20*/  FENCE.VIEW.ASYNC.S ;  /* 0x00000000000073c6 */ /* 0x004ea20000000000 */
[----:B------:R-:W-:Y:S01]  /*2b30*/  SEL R11, R11, RZ, P1 ;  /* 0x000000ff0b0b7207 */ /* 0x000fe20000800000 */
[----:B--2---:R2:W-:Y:S01]  /*2b40*/  SYNCS.ARRIVE.TRANS64.RED.A1T0 RZ, [R2+URZ], RZ ;  /* 0x000000ff02ff79a7 */ /* 0x0045e200081004ff */
[----:B-1----:R-:W-:-:S02]  /*2b50*/  LOP3.LUT P3, RZ, R6, 0x1, RZ, 0xc0, !PT ;  /* 0x0000000106ff7812 */ /* 0x002fc4000786c0ff */
[----:B------:R-:W-:-:S04]  /*2b60*/  SEL R4, RZ, 0x1, P1 ;  /* 0x00000001ff047807 */ /* 0x000fc80000800000 */
[----:B------:R-:W-:Y:S02]  /*2b70*/  LOP3.LUT R10, R10, R4, RZ, 0x3c, !PT ;  /* 0x000000040a0a7212 */ /* 0x000fe400078e3cff */
[----:B--2---:R-:W-:-:S04]  /*2b80*/  SEL R2, RZ, 0x1, P0 ;  /* 0x00000001ff027807 */ /* 0x004fc80000000000 */
[----:B------:R-:W-:Y:S01]  /*2b90*/  LOP3.LUT R9, R9, R2, RZ, 0x3c, !PT ;  /* 0x0000000209097212 */ /* 0x000fe200078e3cff */
[----:B------:R-:W-:Y:S06]  /*2ba0*/  @P3 BRA `(.L_x_50) ;  /* 0xfffffffc002c3947 */ /* 0x000fec000383ffff */
[----:B------:R-:W-:Y:S01]  /*2bb0*/  ULEA UR4, UR5, UR6, 0x3 ;  /* 0x0000000605047291 */ /* 0x000fe2000f8e18ff */
[----:B------:R-:W-:-:S08]  /*2bc0*/  SHF.L.U32 R2, R12, 0x1f, RZ ;  /* 0x0000001f0c027819 */ /* 0x000fd000000006ff */
[----:B------:R-:W1:Y:S02]  /*2bd0*/  SYNCS.PHASECHK.TRANS64 P0, [UR4+0x60], R2 ;  /* 0x00006002ff0075a7 */ /* 0x000e640008001004 */
[----:B-1----:R-:W-:Y:S05]  /*2be0*/  @P0 BRA `(.L_x_51) ;  /* 0x0000000000080947 */ /* 0x002fea0003800000 */
[----:B------:R-:W1:Y:S02]  /*2bf0*/  SYNCS.PHASECHK.TRANS64.TRYWAIT P0, [UR4+0x60], R2 ;  /* 0x00006002ff0075a7 */ /* 0x000e640008001104 */
[----:B-1----:R-:W-:Y:S05]  /*2c00*/  @!P0 BRA `(.L_x_52) ;  /* 0x0000004400148947 */ /* 0x002fea0003800000 */
.L_x_51:
[----:B------:R-:W-:-:S04]  /*2c10*/  UIADD3 UR7, UPT, UPT, UR5, 0x1, URZ ;  /* 0x0000000105077890 */ /* 0x000fc8000fffe0ff */
[----:B------:R-:W-:-:S04]  /*2c20*/  UISETP.NE.AND UP0, UPT, UR7, 0x2, UPT ;  /* 0x000000020700788c */ /* 0x000fc8000bf05270 */
[----:B------:R-:W-:Y:S02]  /*2c30*/  USEL UR8, URZ, 0x1, UP0 ;  /* 0x00000001ff087887 */ /* 0x000fe40008000000 */
[----:B------:R-:W-:-:S04]  /*2c40*/  USEL UR7, UR7, URZ, UP0 ;  /* 0x000000ff07077287 */ /* 0x000fc80008000000 */
[----:B------:R-:W-:Y:S01]  /*2c50*/  ULEA UR7, UR7, UR6, 0x3 ;  /* 0x0000000607077291 */ /* 0x000fe2000f8e18ff */
[----:B-1----:R-:W-:-:S04]  /*2c60*/  LOP3.LUT R2, R12, UR8, RZ, 0x3c, !PT ;  /* 0x000000080c027c12 */ /* 0x002fc8000f8e3cff */
[----:B------:R-:W-:-:S04]  /*2c70*/  SHF.L.U32 R0, R2, 0x1f, RZ ;  /* 0x0000001f02007819 */ /* 0x000fc800000006ff */
[----:B------:R-:W1:Y:S02]  /*2c80*/  SYNCS.PHASECHK.TRANS64 P0, [UR7+0x60], R0 ;  /* 0x00006000ff0075a7 */ /* 0x000e640008001007 */
[----:B-1----:R-:W-:Y:S05]  /*2c90*/  @P0 EXIT ;  /* 0x000000000000094d */ /* 0x002fea0003800000 */
[----:B------:R-:W-:Y:S02]  /*2ca0*/  SHF.L.U32 R2, R2, 0x1f, RZ ;  /* 0x0000001f02027819 */ /* 0x000fe400000006ff */
[----:B------:R-:W-:-:S07]  /*2cb0*/  MOV R0, UR7 ;  /* 0x0000000700007c02 */ /* 0x000fce0008000f00 */
.L_x_53:
[----:B-1----:R1:W2:Y:S02]  /*2cc0*/  SYNCS.PHASECHK.TRANS64.TRYWAIT P0, [R0+URZ+0x60], R2 ;  /* 0x00006002000075a7 */ /* 0x0022a400080011ff */
[----:B--2---:R-:W-:Y:S05]  /*2cd0*/  @!P0 NANOSLEEP.SYNCS 0x989680 ;  /* 0x009896800000895d */ /* 0x004fea0003900000 */
[----:B------:R-:W2:Y:S02]  /*2ce0*/  @!P0 SYNCS.PHASECHK.TRANS64 P0, [R0+URZ+0x60], R2 ;  /* 0x00006002000085a7 */ /* 0x000ea400080010ff */
[----:B--2---:R-:W-:Y:S05]  /*2cf0*/  @P0 EXIT ;  /* 0x000000000000094d */ /* 0x004fea0003800000 */
[----:B------:R-:W-:Y:S05]  /*2d00*/  BRA `(.L_x_53) ;  /* 0xfffffffc00ec7947 */ /* 0x000fea000383ffff */
.L_x_46:
[----:B------:R-:W-:Y:S05]  /*2d10*/  BRA.U UP4, `(.L_x_54) ;  /* 0x0000000d04687547 */ /* 0x000fea000b800000 */
[----:B------:R-:W-:Y:S01]  /*2d20*/  UMOV UR4, 0x40 ;  /* 0x0000004000047882 */ /* 0x000fe20000000000 */
[----:B------:R-:W-:Y:S01]  /*2d30*/  NOP ;  /* 0x0000000000007918 */ /* 0x000fe20000000000 */
[----:B------:R-:W-:Y:S01]  /*2d40*/  ULEA UR5, UR61, UR4, 0x18 ;  /* 0x000000043d057291 */ /* 0x000fe2000f8ec0ff */
[----:B------:R-:W-:Y:S02]  /*2d50*/  UMOV UR6, 0x400 ;  /* 0x0000040000067882 */ /* 0x000fe40000000000 */
[----:B------:R-:W-:-:S06]  /*2d60*/  ULEA UR6, UR61, UR6, 0x18 ;  /* 0x000000063d067291 */ /* 0x000fcc000f8ec0ff */
[----:B------:R-:W1:Y:S02]  /*2d70*/  LDS.U8 R0, [UR5+0x1c] ;  /* 0x00001c05ff007984 */ /* 0x000e640008000000 */
[----:B-1----:R-:W-:-:S13]  /*2d80*/  ISETP.NE.AND P0, PT, R0, RZ, PT ;  /* 0x000000ff0000720c */ /* 0x002fda0003f05270 */
[----:B------:R-:W-:Y:S05]  /*2d90*/  @P0 BRA `(.L_x_55) ;  /* 0x0000000000580947 */ /* 0x000fea0003800000 */
[----:B------:R-:W-:-:S13]  /*2da0*/  ELECT P0, URZ, PT ;  /* 0x0000000000ff782f */ /* 0x000fda0003800000 */
[----:B------:R-:W-:Y:S05]  /*2db0*/  @!P0 BRA `(.L_x_56) ;  /* 0x0000000000608947 */ /* 0x000fea0003800000 */
[----:B------:R-:W-:Y:S01]  /*2dc0*/  UMOV UR4, 0x10 ;  /* 0x0000001000047882 */ /* 0x000fe20000000000 */
[----:B------:R-:W-:Y:S01]  /*2dd0*/  HFMA2 R0, -RZ, RZ, 0, 5.9604644775390625e-08 ;  /* 0x00000001ff007431 */ /* 0x000fe200000001ff */
[----:B------:R-:W-:-:S03]  /*2de0*/  MOV R3, 0xffff ;  /* 0x0000ffff00037802 */ /* 0x000fc60000000f00 */
[----:B------:R-:W-:Y:S04]  /*2df0*/  DEPBAR.LE SB1, 0x36 ;  /* 0x00009d800000791a */ /* 0x000fe80000000000 */
[----:B------:R-:W1:Y:S02]  /*2e00*/  UTCATOMSWS.FIND_AND_SET.ALIGN UP0, UR4, UR4 ;  /* 0x00000004000475e3 */ /* 0x000e640008000800 */
[----:B-1----:R-:W-:Y:S01]  /*2e10*/  MOV R4, UR4 ;  /* 0x0000000400047c02 */ /* 0x002fe20008000f00 */
[----:B------:R-:W-:Y:S06]  /*2e20*/  BRA.U UP0, `(.L_x_57) ;  /* 0x0000000100187547 */ /* 0x000fec000b800000 */
.L_x_58:
[----:B------:R-:W-:Y:S05]  /*2e30*/  NANOSLEEP 0x64 ;  /* 0x000000640000795d */ /* 0x000fea0003800000 */
[----:B------:R-:W-:-:S05]  /*2e40*/  UMOV UR4, 0x10 ;  /* 0x0000001000047882 */ /* 0x000fca0000000000 */
[----:B------:R-:W-:Y:S04]  /*2e50*/  DEPBAR.LE SB1, 0x36 ;  /* 0x00009d800000791a */ /* 0x000fe80000000000 */
[----:B------:R-:W1:Y:S02]  /*2e60*/  UTCATOMSWS.FIND_AND_SET.ALIGN UP0, UR4, UR4 ;  /* 0x00000004000475e3 */ /* 0x000e640008000800 */
[----:B-1----:R-:W-:Y:S01]  /*2e70*/  MOV R4, UR4 ;  /* 0x0000000400047c02 */ /* 0x002fe20008000f00 */
[----:B------:R-:W-:Y:S05]  /*2e80*/  BRA.U !UP0, `(.L_x_58) ;  /* 0xfffffffd08e87547 */ /* 0x000fea000b83ffff */
.L_x_57:
[-C--:B------:R-:W-:Y:S02]  /*2e90*/  SHF.L.U32 R3, R3, R4.reuse, RZ ;  /* 0x0000000403037219 */ /* 0x080fe400000006ff */
[----:B------:R-:W-:Y:S01]  /*2ea0*/  SHF.L.U32 R0, R0, R4, RZ ;  /* 0x0000000400007219 */ /* 0x000fe200000006ff */
[----:B------:R-:W-:Y:S02]  /*2eb0*/  IMAD.SHL.U32 R4, R4, 0x20, RZ ;  /* 0x0000002004047824 */ /* 0x000fe400078e00ff */
[----:B------:R1:W-:Y:S04]  /*2ec0*/  ATOMS.OR RZ, [UR5+0x14], R3 ;  /* 0x00001403ffff798c */ /* 0x0003e8000b000005 */
[----:B------:R1:W-:Y:S04]  /*2ed0*/  ATOMS.OR RZ, [UR5+0x18], R0 ;  /* 0x00001800ffff798c */ /* 0x0003e8000b000005 */
[----:B------:R1:W-:Y:S01]  /*2ee0*/  STS [UR6+0x100], R4 ;  /* 0x00010004ff007988 */ /* 0x0003e20008000806 */
[----:B------:R-:W-:Y:S05]  /*2ef0*/  BRA `(.L_x_56) ;  /* 0x0000000000107947 */ /* 0x000fea0003800000 */
.L_x_55:
[----:B------:R-:W-:Y:S02]  /*2f00*/  MOV R0, 0xffffffff ;  /* 0xffffffff00007802 */ /* 0x000fe40000000f00 */
[----:B------:R-:W-:-:S03]  /*2f10*/  MOV R4, 0x2f40 ;  /* 0x00002f4000047802 */ /* 0x000fc60000000f00 */
[----:B------:R1:W-:Y:S04]  /*2f20*/  STS [UR6+0x100], R0 ;  /* 0x00010000ff007988 */ /* 0x0003e80008000806 */
[----:B-1---5:R-:W-:Y:S05]  /*2f30*/  CALL.REL.NOINC `($__internal_1_$__cuda_sm10x_tcgen05_guardrail_trap_phase_invalid_during_alloc) ;  /* 0x0000004400947944 */ /* 0x022fea0003c00000 */
.L_x_56:
[----:B------:R-:W-:Y:S05]  /*2f40*/  WARPSYNC.ALL ;  /* 0x0000000000007948 */ /* 0x000fea0003800000 */
[----:B------:R-:W2:Y:S01]  /*2f50*/  S2UR UR4, SR_CgaCtaId ;  /* 0x00000000000479c3 */ /* 0x000ea20000008800 */
[----:B------:R-:W-:Y:S01]  /*2f60*/  UMOV UR13, 0x400 ;  /* 0x00000400000d7882 */ /* 0x000fe20000000000 */
[----:B------:R-:W-:-:S06]  /*2f70*/  NOP ;  /* 0x0000000000007918 */ /* 0x000fcc0000000000 */
[----:B------:R-:W-:Y:S06]  /*2f80*/  BAR.ARV 0x6, 0xa0 ;  /* 0x0182800000007b1d */ /* 0x000fec0000002000 */
[----:B------:R-:W3:Y:S01]  /*2f90*/  LDCU UR5, c[0x0][0x38c] ;  /* 0x00007180ff0577ac */ /* 0x000ee20008000800 */
[----:B------:R-:W-:Y:S01]  /*2fa0*/  LOP3.LUT R2, R2, 0xffff, RZ, 0xc0, !PT ;  /* 0x0000ffff02027812 */ /* 0x000fe200078ec0ff */
[----:B------:R-:W-:Y:S01]  /*2fb0*/  IMAD.MOV.U32 R11, RZ, RZ, 0x1 ;  /* 0x00000001ff0b7424 */ /* 0x000fe200078e00ff */
[----:B------:R-:W-:Y:S01]  /*2fc0*/  CS2R R8, SRZ ;  /* 0x0000000000087805 */ /* 0x000fe2000001ff00 */
[----:B------:R-:W4:Y:S01]  /*2fd0*/  LDCU UR8, c[0x0][0x38c] ;  /* 0x00007180ff0877ac */ /* 0x000f220008000800 */
[----:B------:R-:W-:Y:S01]  /*2fe0*/  R2UR UR15, R2 ;  /* 0x00000000020f72ca */ /* 0x000fe200000e0000 */
[----:B------:R-:W-:Y:S01]  /*2ff0*/  IMAD.MOV.U32 R10, RZ, RZ, RZ ;  /* 0x000000ffff0a7224 */ /* 0x000fe200078e00ff */
[----:B------:R-:W-:Y:S01]  /*3000*/  UMOV UR19, URZ ;  /* 0x000000ff00137c82 */ /* 0x000fe20008000000 */
[----:B------:R-:W-:Y:S01]  /*3010*/  UMOV UR10, URZ ;  /* 0x000000ff000a7c82 */ /* 0x000fe20008000000 */
[----:B--2---:R-:W-:Y:S01]  /*3020*/  ULEA UR13, UR4, UR13, 0x18 ;  /* 0x0000000d040d7291 */ /* 0x004fe2000f8ec0ff */
[----:B------:R-:W-:Y:S01]  /*3030*/  UMOV UR20, 0x0 ;  /* 0x0000000000147882 */ /* 0x000fe20000000000 */
[----:B------:R-:W-:-:S02]  /*3040*/  UMOV UR21, 0x8100490 ;  /* 0x0810049000157882 */ /* 0x000fc40000000000 */
[----:B------:R-:W-:Y:S02]  /*3050*/  UIADD3 UR6, UPT, UPT, UR13, 0x4400, URZ ;  /* 0x000044000d067890 */ /* 0x000fe4000fffe0ff */
[----:B------:R-:W-:Y:S02]  /*3060*/  UIADD3 UR7, UPT, UPT, UR13, 0x7400, URZ ;  /* 0x000074000d077890 */ /* 0x000fe4000fffe0ff */
[----:B---3--:R-:W-:Y:S01]  /*3070*/  UIADD3 UR5, UPT, UPT, UR5, 0x1f, URZ ;  /* 0x0000001f05057890 */ /* 0x008fe2000fffe0ff */
[----:B-1----:R-:W1:Y:S01]  /*3080*/  LDS R0, [UR13+0x100] ;  /* 0x0001000dff007984 */ /* 0x002e620008000800 */
[----:B------:R-:W-:Y:S02]  /*3090*/  USHF.R.U32.HI UR6, URZ, 0x4, UR6 ;  /* 0x00000004ff067899 */ /* 0x000fe40008011606 */
[----:B------:R-:W-:Y:S02]  /*30a0*/  USHF.R.S32.HI UR4, URZ, 0x1f, UR5 ;  /* 0x0000001fff047899 */ /* 0x000fe40008011405 */
[----:B------:R-:W-:-:S02]  /*30b0*/  ULOP3.LUT UR6, UR6, 0x3fff, URZ, 0xc0, !UPT ;  /* 0x00003fff06067892 */ /* 0x000fc4000f8ec0ff */
[----:B------:R-:W-:Y:S02]  /*30c0*/  ULEA.HI UR4, UR4, UR5, URZ, 0x5 ;  /* 0x0000000504047291 */ /* 0x000fe4000f8f28ff */
[----:B------:R-:W-:Y:S02]  /*30d0*/  USHF.R.U32.HI UR5, URZ, 0x4, UR7 ;  /* 0x00000004ff057899 */ /* 0x000fe40008011607 */
[----:B------:R-:W-:Y:S02]  /*30e0*/  USHF.R.S32.HI UR22, URZ, 0x5, UR4 ;  /* 0x00000005ff167899 */ /* 0x000fe40008011404 */
[----:B------:R-:W-:Y:S02]  /*30f0*/  ULOP3.LUT UR5, UR5, 0x3fff, URZ, 0xc0, !UPT ;  /* 0x00003fff05057892 */ /* 0x000fe4000f8ec0ff */
[----:B------:R-:W-:Y:S02]  /*3100*/  UISETP.LT.AND UP0, UPT, UR22, 0x1, UPT ;  /* 0x000000011600788c */ /* 0x000fe4000bf01270 */
[----:B------:R-:W-:-:S02]  /*3110*/  ULOP3.LUT UR16, UR6, 0x10000, URZ, 0xfc, !UPT ;  /* 0x0001000006107892 */ /* 0x000fc4000f8efcff */
[----:B------:R-:W-:Y:S02]  /*3120*/  USEL UR23, UR22, 0x1, !UP0 ;  /* 0x0000000116177887 */ /* 0x000fe4000c000000 */
[----:B------:R-:W-:Y:S02]  /*3130*/  ULOP3.LUT UR17, UR5, 0x10000, URZ, 0xfc, !UPT ;  /* 0x0001000005117892 */ /* 0x000fe4000f8efcff */
[----:B------:R-:W-:Y:S02]  /*3140*/  UIADD3 UR23, UPT, UPT, -UR23, URZ, URZ ;  /* 0x000000ff17177290 */ /* 0x000fe4000fffe1ff */
[----:B----4-:R-:W-:Y:S01]  /*3150*/  UISETP.GE.AND UP4, UPT, UR8, 0x1, UPT ;  /* 0x000000010800788c */ /* 0x010fe2000bf86270 */
[----:B-1----:R-:W-:-:S15]  /*3160*/  R2UR UR24, R0 ;  /* 0x00000000001872ca */ /* 0x002fde00000e0000 */
.L_x_65:
[----:B------:R-:W-:Y:S02]  /*3170*/  LEA R0, R10, UR13, 0x3 ;  /* 0x0000000d0a007c11 */ /* 0x000fe4000f8e18ff */
[----:B------:R-:W-:Y:S02]  /*3180*/  SHF.L.U32 R2, R9, 0x1f, RZ ;  /* 0x0000001f09027819 */ /* 0x000fe400000006ff */
[----:B------:R-:W-:Y:S01]  /*3190*/  PLOP3.LUT P0, PT, PT, PT, UP4, 0x80, 0x8 ;  /* 0x000000000008781c */ /* 0x000fe20003f0f048 */
[----:B------:R-:W-:Y:S01]  /*31a0*/  VIADD R3, R0, 0x60 ;  /* 0x0000006000037836 */ /* 0x000fe20000000000 */
[----:B-1----:R-:W1:Y:S02]  /*31b0*/  SYNCS.PHASECHK.TRANS64.TRYWAIT P1, [R0+URZ+0x50], R2 ;  /* 0x00005002000075a7 */ /* 0x002e6400080211ff */
[----:B-1-3--:R-:W-:Y:S09]  /*31c0*/  @!P1 BRA `(.L_x_59) ;  /* 0x0000003c00bc9947 */ /* 0x00aff20003800000 */
.L_x_114:
[----:B------:R-:W-:Y:S01]  /*31d0*/  LEA R4, R10, UR13, 0x4 ;  /* 0x0000000d0a047c11 */ /* 0x000fe2000f8e20ff */
[----:B------:R-:W-:Y:S01]  /*31e0*/  @UP4 ULEA UR4, UR10, UR13, 0x3 ;  /* 0x0000000d0a044291 */ /* 0x000fe2000f8e18ff */
[----:B------:R-:W-:Y:S01]  /*31f0*/  PLOP3.LUT P2, PT, PT, PT, PT, 0x80, 0x8 ;  /* 0x000000000008781c */ /* 0x000fe20003f4f070 */
[----:B------:R-:W-:Y:S01]  /*3200*/  ULEA UR18, UR19, UR13, 0x3 ;  /* 0x0000000d13127291 */ /* 0x000fe2000f8e18ff */
[----:B------:R-:W-:Y:S02]  /*3210*/  PRMT R3, RZ, 0x654, R3 ;  /* 0x00000654ff037816 */ /* 0x000fe40000000003 */
[----:B------:R-:W2:Y:S01]  /*3220*/  LDS.128 R4, [R4+0xe0] ;  /* 0x0000e00004047984 */ /* 0x000ea20000000c00 */
[----:B-1----:R-:W-:Y:S02]  /*3230*/  @P0 SHF.L.U32 R2, R8, 0x1f, RZ ;  /* 0x0000001f08020819 */ /* 0x002fe400000006ff */
[----:B------:R-:W-:Y:S01]  /*3240*/  SHF.L.U32 R0, R11, 0x1f, RZ ;  /* 0x0000001f0b007819 */ /* 0x000fe200000006ff */
[----:B------:R-:W-:Y:S01]  /*3250*/  @!PT LDS RZ, [RZ] ;  /* 0x00000000fffff984 */ /* 0x000fe20000000800 */
[----:B------:R-:W-:Y:S01]  /*3260*/  @!PT LDS RZ, [RZ] ;  /* 0x00000000fffff984 */ /* 0x000fe20000000800 */
[----:B------:R-:W-:Y:S01]  /*3270*/  @!PT LDS RZ, [RZ] ;  /* 0x00000000fffff984 */ /* 0x000fe20000000800 */
[----:B------:R-:W-:Y:S01]  /*3280*/  @!PT LDS RZ, [RZ] ;  /* 0x00000000fffff984 */ /* 0x000fe20000000800 */
[----:B------:R1:W-:Y:S06]  /*3290*/  MEMBAR.ALL.CTA ;  /* 0x0000000000007992 */ /* 0x0003ec0000008000 */
[----:B-1----:R-:W1:Y:S02]  /*32a0*/  FENCE.VIEW.ASYNC.S ;  /* 0x00000000000073c6 */ /* 0x002e640000000000 */
[----:B-1----:R1:W-:Y:S01]  /*32b0*/  SYNCS.ARRIVE.TRANS64.RED.A1T0 RZ, [R3+URZ], RZ ;  /* 0x000000ff03ff79a7 */ /* 0x0023e200081004ff */
[----:B------:R1:W3:Y:S01]  /*32c0*/  @P0 SYNCS.PHASECHK.TRANS64.TRYWAIT P2, [UR4], R2 ;  /* 0x00000002ff0005a7 */ /* 0x0002e20008041104 */
[----:B--2---:R-:W-:Y:S01]  /*32d0*/  LOP3.LUT P1, RZ, R6, 0x1, RZ, 0xc0, !PT ;  /* 0x0000000106ff7812 */ /* 0x004fe2000782c0ff */
[----:B------:R-:W2:Y:S02]  /*32e0*/  SYNCS.PHASECHK.TRANS64.TRYWAIT P0, [UR18+0x90], R0 ;  /* 0x00009000ff0075a7 */ /* 0x000ea40008001112 */
[----:B-123--:R-:W-:Y:S10]  /*32f0*/  @!P0 BRA `(.L_x_60) ;  /* 0x0000003c00848947 */ /* 0x00eff40003800000 */
.L_x_116:
[----:B------:R-:W-:Y:S01]  /*3300*/  IADD3 R10, PT, PT, R10, 0x1, RZ ;  /* 0x000000010a0a7810 */ /* 0x000fe20007ffe0ff */
[----:B------:R-:W-:Y:S06]  /*3310*/  BRA.U !UP4, `(.L_x_61) ;  /* 0x000000010c887547 */ /* 0x000fec000b800000 */
[----:B------:R-:W-:Y:S02]  /*3320*/  ULEA UR14, UR19, UR24, 0x6 ;  /* 0x00000018130e7291 */ /* 0x000fe4000f8e30ff */
[----:B------:R-:W-:Y:S01]  /*3330*/  UPLOP3.LUT UP2, UPT, UPT, UPT, UPT, 0x40, 0x4 ;  /* 0x000000000004789c */ /* 0x000fe20003f4e870 */
[----:B------:R-:W-:Y:S01]  /*3340*/  UMOV UR12, UR23 ;  /* 0x00000017000c7c82 */ /* 0x000fe20008000000 */
[----:B------:R-:W-:Y:S01]  /*3350*/  UMOV UR11, UR22 ;  /* 0x00000016000b7c82 */ /* 0x000fe20008000000 */
[----:B------:R-:W-:-:S08]  /*3360*/  UMOV UR5, UR10 ;  /* 0x0000000a00057c82 */ /* 0x000fd00008000000 */
.L_x_64:
[----:B------:R-:W-:Y:S02]  /*3370*/  UIADD3 UR12, UPT, UPT, UR12, 0x1, URZ ;  /* 0x000000010c0c7890 */ /* 0x000fe4000fffe0ff */
[----:B--2---:R-:W-:Y:S02]  /*3380*/  ULEA UR6, UR5, UR13, 0x3 ;  /* 0x0000000d05067291 */ /* 0x004fe4000f8e18ff */
[----:B------:R-:W-:Y:S01]  /*3390*/  UISETP.NE.AND UP3, UPT, UR12, URZ, UPT ;  /* 0x000000ff0c00728c */ /* 0x000fe2000bf65270 */
[----:B---3--:R-:W-:Y:S10]  /*33a0*/  @P2 BRA `(.L_x_62) ;  /* 0x00000000000c2947 */ /* 0x008ff40003800000 */
[----:B-1----:R-:W-:Y:S04]  /*33b0*/  SHF.L.U32 R2, R8, 0x1f, RZ ;  /* 0x0000001f08027819 */ /* 0x002fe800000006ff */
[----:B------:R-:W1:Y:S02]  /*33c0*/  SYNCS.PHASECHK.TRANS64.TRYWAIT P0, [UR6], R2 ;  /* 0x00000002ff0075a7 */ /* 0x000e640008001106 */
[----:B-1----:R-:W-:Y:S05]  /*33d0*/  @!P0 BRA `(.L_x_63) ;  /* 0x0000003c00648947 */ /* 0x002fea0003800000 */
.L_x_62:
[----:B------:R-:W-:Y:S01]  /*33e0*/  UISETP.NE.AND UP0, UPT, UR11, 0x1, UPT ;  /* 0x000000010b00788c */ /* 0x000fe2000bf05270 */
[----:B------:R-:W-:Y:S01]  /*33f0*/  PLOP3.LUT P2, PT, PT, PT, PT, 0x80, 0x8 ;  /* 0x000000000008781c */ /* 0x000fe20003f4f070 */
[----:B------:R-:W-:Y:S02]  /*3400*/  UIADD3 UR4, UPT, UPT, UR5, 0x1, URZ ;  /* 0x0000000105047890 */ /* 0x000fe4000fffe0ff */
[----:B------:R-:W-:Y:S02]  /*3410*/  ULEA UR8, UR5, UR17, 0x7 ;  /* 0x0000001105087291 */ /* 0x000fe4000f8e38ff */
[----:B------:R-:W-:Y:S01]  /*3420*/  UISETP.NE.AND UP1, UPT, UR4, 0x3, UPT ;  /* 0x000000030400788c */ /* 0x000fe2000bf25270 */
[----:B------:R-:W-:Y:S01]  /*3430*/  PLOP3.LUT P0, PT, PT, PT, UP0, 0x80, 0x8 ;  /* 0x000000000008781c */ /* 0x000fe20003f0f008 */
[----:B------:R-:W-:Y:S02]  /*3440*/  UIADD3 UR11, UPT, UPT, UR11, -0x1, URZ ;  /* 0xffffffff0b0b7890 */ /* 0x000fe4000fffe0ff */
[----:B------:R-:W-:Y:S02]  /*3450*/  USEL UR7, URZ, 0x1, UP1 ;  /* 0x00000001ff077887 */ /* 0x000fe40008800000 */
[----:B------:R-:W-:Y:S01]  /*3460*/  USEL UR10, UR4, URZ, UP1 ;  /* 0x000000ff040a7287 */ /* 0x000fe20008800000 */
[----:B------:R-:W-:Y:S03]  /*3470*/  UMOV UR9, 0xc0004010 ;  /* 0xc000401000097882 */ /* 0x000fe60000000000 */
[----:B------:R-:W-:Y:S01]  /*3480*/  @UP0 ULEA UR4, UR10, UR13, 0x3 ;  /* 0x0000000d0a040291 */ /* 0x000fe2000f8e18ff */
[----:B------:R-:W-:Y:S01]  /*3490*/  LOP3.LUT R8, R8, UR7, RZ, 0x3c, !PT ;  /* 0x0000000708087c12 */ /* 0x000fe2000f8e3cff */
[----:B------:R-:W-:Y:S03]  /*34a0*/  UMOV UR7, 0xc0004010 ;  /* 0xc000401000077882 */ /* 0x000fe60000000000 */
[----:B-1----:R-:W-:Y:S04]  /*34b0*/  @P0 SHF.L.U32 R0, R8, 0x1f, RZ ;  /* 0x0000001f08000819 */ /* 0x002fe800000006ff */
[----:B------:R2:W3:Y:S01]  /*34c0*/  @P0 SYNCS.PHASECHK.TRANS64.TRYWAIT P2, [UR4], R0 ;  /* 0x00000000ff0005a7 */ /* 0x0004e20008041104 */
[----:B------:R-:W-:Y:S02]  /*34d0*/  UIADD3 UR4, UPT, UPT, UR6, 0x18, URZ ;  /* 0x0000001806047890 */ /* 0x000fe4000fffe0ff */
[----:B------:R-:W-:Y:S03]  /*34e0*/  ULEA UR6, UR5, UR16, 0x8 ;  /* 0x0000001005067291 */ /* 0x000fe6000f8e40ff */
[----:B------:R-:W-:Y:S06]  /*34f0*/  UMOV UR5, UR10 ;  /* 0x0000000a00057c82 */ /* 0x000fec0008000000 */
[----:B------:R2:W-:Y:S01]  /*3500*/  UTCQMMA gdesc[UR6], gdesc[UR8], tmem[UR14], tmem[UR20], idesc[UR21], UP2 ;  /* 0x00ff1408060075ea */ /* 0x0005e2000900030e */
[----:B------:R-:W-:Y:S01]  /*3510*/  UPLOP3.LUT UP2, UPT, UPT, UPT, UPT, 0x80, 0x8 ;  /* 0x000000000008789c */ /* 0x000fe20003f4f070 */
[----:B------:R2:W-:Y:S01]  /*3520*/  UTCBAR.MULTICAST [UR4], URZ, UR15 ;  /* 0x000000ff040073e9 */ /* 0x0005e2000800080f */
[----:B------:R-:W-:Y:S09]  /*3530*/  BRA.U UP3, `(.L_x_64) ;  /* 0xfffffffd038c7547 */ /* 0x000ff2000b83ffff */
.L_x_61:
[----:B--2---:R-:W-:Y:S01]  /*3540*/  UIADD3 UR4, UPT, UPT, UR19, 0x1, URZ ;  /* 0x0000000113047890 */ /* 0x004fe2000fffe0ff */
[C---:B------:R-:W-:Y:S01]  /*3550*/  ISETP.NE.AND P0, PT, R10.reuse, 0x2, PT ;  /* 0x000000020a00780c */ /* 0x040fe20003f05270 */
[----:B------:R-:W-:Y:S02]  /*3560*/  UIADD3 UR5, UPT, UPT, UR18, 0x70, URZ ;  /* 0x0000007012057890 */ /* 0x000fe4000fffe0ff */
[----:B------:R-:W-:Y:S01]  /*3570*/  UISETP.NE.AND UP0, UPT, UR4, 0x4, UPT ;  /* 0x000000040400788c */ /* 0x000fe2000bf05270 */
[----:B-1----:R-:W-:Y:S02]  /*3580*/  SEL R0, RZ, 0x1, P0 ;  /* 0x00000001ff007807 */ /* 0x002fe40000000000 */
[----:B------:R-:W-:Y:S01]  /*3590*/  SEL R10, R10, RZ, P0 ;  /* 0x000000ff0a0a7207 */ /* 0x000fe20000000000 */
[----:B------:R-:W-:Y:S01]  /*35a0*/  USEL UR6, URZ, 0x1, UP0 ;  /* 0x00000001ff067887 */ /* 0x000fe20008000000 */
[----:B------:R-:W-:Y:S01]  /*35b0*/  LOP3.LUT R9, R9, R0, RZ, 0x3c, !PT ;  /* 0x0000000009097212 */ /* 0x000fe200078e3cff */
[----:B------:R-:W-:Y:S01]  /*35c0*/  USEL UR19, UR4, URZ, UP0 ;  /* 0x000000ff04137287 */ /* 0x000fe20008000000 */
[----:B------:R1:W-:Y:S03]  /*35d0*/  UTCBAR [UR5], URZ ;  /* 0x000000ff050073e9 */ /* 0x0003e600080000ff */
[----:B------:R-:W-:Y:S01]  /*35e0*/  LOP3.LUT R11, R11, UR6, RZ, 0x3c, !PT ;  /* 0x000000060b0b7c12 */ /* 0x000fe2000f8e3cff */
[----:B------:R-:W-:Y:S07]  /*35f0*/  @P1 BRA `(.L_x_65) ;  /* 0xfffffff800dc1947 */ /* 0x000fee000383ffff */
[----:B------:R-:W2:Y:S01]  /*3600*/  S2UR UR8, SR_CgaCtaId ;  /* 0x00000000000879c3 */ /* 0x000ea20000008800 */
[----:B------:R-:W-:Y:S01]  /*3610*/  ELECT P0, URZ, PT ;  /* 0x0000000000ff782f */ /* 0x000fe20003800000 */
[----:B------:R-:W-:Y:S01]  /*3620*/  IMAD.MOV.U32 R0, RZ, RZ, 0x1 ;  /* 0x00000001ff007424 */ /* 0x000fe200078e00ff */
[----:B------:R-:W-:Y:S01]  /*3630*/  UIADD3 UR13, UPT, UPT, UR13, 0x90, URZ ;  /* 0x000000900d0d7890 */ /* 0x000fe2000fffe0ff */
[----:B------:R-:W-:Y:S01]  /*3640*/  SHF.L.U32 R2, R11, 0x1f, RZ ;  /* 0x0000001f0b027819 */ /* 0x000fe200000006ff */
[----:B------:R-:W-:-:S03]  /*3650*/  UMOV UR4, 0x40 ;  /* 0x0000004000047882 */ /* 0x000fc60000000000 */
[----:B------:R-:W-:Y:S01]  /*3660*/  UVIRTCOUNT.DEALLOC.SMPOOL 0x80 ;  /* 0x000000800000784c */ /* 0x000fe20000000000 */
[----:B--2---:R-:W-:Y:S02]  /*3670*/  ULEA UR8, UR8, UR4, 0x18 ;  /* 0x0000000408087291 */ /* 0x004fe4000f8ec0ff */
[----:B------:R-:W-:-:S07]  /*3680*/  ULEA UR4, UR19, UR13, 0x3 ;  /* 0x0000000d13047291 */ /* 0x000fce000f8e18ff */
[----:B------:R2:W-:Y:S02]  /*3690*/  @P0 STS.U8 [UR8+0x1c], R0 ;  /* 0x00001c00ff000988 */ /* 0x0005e40008000008 */
[----:B------:R-:W4:Y:S02]  /*36a0*/  SYNCS.PHASECHK.TRANS64.TRYWAIT P0, [UR4], R2 ;  /* 0x00000002ff0075a7 */ /* 0x000f240008001104 */
[----:B--2-4-:R-:W-:Y:S05]  /*36b0*/  @!P0 BRA `(.L_x_66) ;  /* 0x0000003800c48947 */ /* 0x014fea0003800000 */
.L_x_119:
[----:B------:R-:W-:-:S04]  /*36c0*/  UIADD3 UR4, UPT, UPT, UR19, 0x1, URZ ;  /* 0x0000000113047890 */ /* 0x000fc8000fffe0ff */
[----:B------:R-:W-:-:S04]  /*36d0*/  UISETP.NE.AND UP0, UPT, UR4, 0x4, UPT ;  /* 0x000000040400788c */ /* 0x000fc8000bf05270 */
[----:B------:R-:W-:Y:S02]  /*36e0*/  USEL UR6, URZ, 0x1, UP0 ;  /* 0x00000001ff067887 */ /* 0x000fe40008000000 */
[----:B------:R-:W-:-:S04]  /*36f0*/  USEL UR4, UR4, URZ, UP0 ;  /* 0x000000ff04047287 */ /* 0x000fc80008000000 */
[----:B-1----:R-:W-:Y:S01]  /*3700*/  ULEA UR5, UR4, UR13, 0x3 ;  /* 0x0000000d04057291 */ /* 0x002fe2000f8e18ff */
[----:B--2---:R-:W-:-:S04]  /*3710*/  LOP3.LUT R2, R11, UR6, RZ, 0x3c, !PT ;  /* 0x000000060b027c12 */ /* 0x004fc8000f8e3cff */
[----:B------:R-:W-:-:S04]  /*3720*/  SHF.L.U32 R3, R2, 0x1f, RZ ;  /* 0x0000001f02037819 */ /* 0x000fc800000006ff */
[----:B------:R-:W1:Y:S02]  /*3730*/  SYNCS.PHASECHK.TRANS64.TRYWAIT P0, [UR5], R3 ;  /* 0x00000003ff0075a7 */ /* 0x000e640008001105 */
[----:B-1----:R-:W-:Y:S05]  /*3740*/  @!P0 BRA `(.L_x_67) ;  /* 0x0000003800b88947 */ /* 0x002fea0003800000 */
.L_x_121:
        /* <DEDUP_REMOVED lines=9> */
.L_x_123:
[----:B------:R-:W-:-:S04]  /*37e0*/  UIADD3 UR4, UPT, UPT, UR4, 0x1, URZ ;  /* 0x0000000104047890 */ /* 0x000fc8000fffe0ff */
[----:B------:R-:W-:-:S04]  /*37f0*/  UISETP.NE.AND UP0, UPT, UR4, 0x4, UPT ;  /* 0x000000040400788c */ /* 0x000fc8000bf05270 */
[----:B------:R-:W-:Y:S02]  /*3800*/  USEL UR5, URZ, 0x1, UP0 ;  /* 0x00000001ff057887 */ /* 0x000fe40008000000 */
[----:B------:R-:W-:-:S04]  /*3810*/  USEL UR4, UR4, URZ, UP0 ;  /* 0x000000ff04047287 */ /* 0x000fc80008000000 */
[----:B------:R-:W-:Y:S01]  /*3820*/  ULEA UR4, UR4, UR13, 0x3 ;  /* 0x0000000d04047291 */ /* 0x000fe2000f8e18ff */
[----:B------:R-:W-:-:S04]  /*3830*/  LOP3.LUT R2, R2, UR5, RZ, 0x3c, !PT ;  /* 0x0000000502027c12 */ /* 0x000fc8000f8e3cff */
[----:B------:R-:W-:-:S04]  /*3840*/  SHF.L.U32 R2, R2, 0x1f, RZ ;  /* 0x0000001f02027819 */ /* 0x000fc800000006ff */
[----:B------:R-:W2:Y:S02]  /*3850*/  SYNCS.PHASECHK.TRANS64.TRYWAIT P0, [UR4], R2 ;  /* 0x00000002ff0075a7 */ /* 0x000ea40008001104 */
[----:B--2---:R-:W-:Y:S05]  /*3860*/  @!P0 BRA `(.L_x_69) ;  /* 0x0000003800a08947 */ /* 0x004fea0003800000 */
.L_x_125:
[----:B------:R-:W-:Y:S01]  /*3870*/  NOP ;  /* 0x0000000000007918 */ /* 0x000fe20000000000 */
[----:B-1----:R-:W1:Y:S01]  /*3880*/  LDS R0, [UR8+0x14] ;  /* 0x00001408ff007984 */ /* 0x002e620008000800 */
[----:B------:R-:W-:Y:S01]  /*3890*/  ULOP3.LUT UR4, UR24, 0xffff, URZ, 0xc0, !UPT ;  /* 0x0000ffff18047892 */ /* 0x000fe2000f8ec0ff */
[----:B------:R-:W-:Y:S01]  /*38a0*/  UMOV UR5, 0xffff ;  /* 0x0000ffff00057882 */ /* 0x000fe20000000000 */
[----:B------:R-:W-:Y:S02]  /*38b0*/  UMOV UR6, 0x1 ;  /* 0x0000000100067882 */ /* 0x000fe40000000000 */
[----:B------:R-:W-:-:S04]  /*38c0*/  USHF.R.U32.HI UR4, URZ, 0x5, UR4 ;  /* 0x00000005ff047899 */ /* 0x000fc80008011604 */
[----:B------:R-:W-:Y:S02]  /*38d0*/  USHF.L.U32 UR5, UR5, UR4, URZ ;  /* 0x0000000405057299 */ /* 0x000fe400080006ff */
[----:B------:R-:W-:-:S04]  /*38e0*/  USHF.L.U32 UR4, UR6, UR4, URZ ;  /* 0x0000000406047299 */ /* 0x000fc800080006ff */
[----:B-1----:R-:W-:-:S04]  /*38f0*/  LOP3.LUT R0, R0, UR5, RZ, 0xc0, !PT ;  /* 0x0000000500007c12 */ /* 0x002fc8000f8ec0ff */
[----:B------:R-:W-:-:S13]  /*3900*/  ISETP.NE.AND P0, PT, R0, UR5, PT ;  /* 0x0000000500007c0c */ /* 0x000fda000bf05270 */
[----:B------:R-:W-:Y:S05]  /*3910*/  @P0 BRA `(.L_x_70) ;  /* 0x0000000000580947 */ /* 0x000fea0003800000 */
[----:B------:R-:W1:Y:S02]  /*3920*/  LDS R0, [UR8+0x18] ;  /* 0x00001808ff007984 */ /* 0x000e640008000800 */
[----:B-1----:R-:W-:-:S04]  /*3930*/  LOP3.LUT R0, R0, UR4, RZ, 0xc0, !PT ;  /* 0x0000000400007c12 */ /* 0x002fc8000f8ec0ff */
[----:B------:R-:W-:-:S13]  /*3940*/  ISETP.NE.AND P0, PT, R0, UR4, PT ;  /* 0x0000000400007c0c */ /* 0x000fda000bf05270 */
[----:B------:R-:W-:Y:S05]  /*3950*/  @P0 BRA `(.L_x_71) ;  /* 0x00000000003c0947 */ /* 0x000fea0003800000 */
[----:B------:R-:W1:Y:S01]  /*3960*/  S2R R2, SR_LANEID ;  /* 0x0000000000027919 */ /* 0x000e620000000000 */
[----:B------:R-:W-:-:S06]  /*3970*/  ULOP3.LUT UR5, URZ, UR5, URZ, 0x33, !UPT ;  /* 0x00000005ff057292 */ /* 0x000fcc000f8e33ff */
[----:B------:R-:W-:-:S04]  /*3980*/  IMAD.U32 R0, RZ, RZ, UR5 ;  /* 0x00000005ff007e24 */ /* 0x000fc8000f8e00ff */
[----:B------:R2:W4:Y:S02]  /*3990*/  REDUX UR7, R0 ;  /* 0x00000000000773c4 */ /* 0x0005240000000000 */
[----:B------:R1:W-:Y:S01]  /*39a0*/  UTCATOMSWS.AND URZ, UR5 ;  /* 0x0000000500ff79e3 */ /* 0x0003e20008000000 */
[----:B--2---:R-:W-:Y:S01]  /*39b0*/  LOP3.LUT R0, RZ, UR4, RZ, 0x33, !PT ;  /* 0x00000004ff007c12 */ /* 0x004fe2000f8e33ff */
[----:B------:R-:W-:Y:S02]  /*39c0*/  VOTEU.ANY UR4, UPT, PT ;  /* 0x0000000000047886 */ /* 0x000fe400038e0100 */
[----:B------:R-:W-:Y:S02]  /*39d0*/  UFLO.U32 UR4, UR4 ;  /* 0x00000004000472bd */ /* 0x000fe400080e0000 */
[----:B------:R-:W2:Y:S04]  /*39e0*/  REDUX UR6, R0 ;  /* 0x00000000000673c4 */ /* 0x000ea80000000000 */
[----:B-1----:R-:W-:-:S02]  /*39f0*/  ISETP.EQ.U32.AND P0, PT, R2, UR4, PT ;  /* 0x0000000402007c0c */ /* 0x002fc4000bf02070 */
[----:B----4-:R-:W-:-:S11]  /*3a00*/  MOV R2, UR7 ;  /* 0x0000000700027c02 */ /* 0x010fd60008000f00 */
[----:B------:R1:W-:Y:S01]  /*3a10*/  @P0 ATOMS.AND RZ, [UR8+0x14], R2 ;  /* 0x00001402ffff098c */ /* 0x0003e2000a800008 */
[----:B--2---:R-:W-:-:S05]  /*3a20*/  IMAD.U32 R0, RZ, RZ, UR6 ;  /* 0x00000006ff007e24 */ /* 0x004fca000f8e00ff */
[----:B------:R1:W-:Y:S01]  /*3a30*/  @P0 ATOMS.AND RZ, [UR8+0x18], R0 ;  /* 0x00001800ffff098c */ /* 0x0003e2000a800008 */
[----:B------:R-:W-:Y:S05]  /*3a40*/  BRA `(.L_x_72) ;  /* 0x0000000000147947 */ /* 0x000fea0003800000 */
.L_x_71:
[----:B------:R-:W-:Y:S02]  /*3a50*/  MOV R2, 0x3a70 ;  /* 0x00003a7000027802 */ /* 0x000fe40000000f00 */
[----:B---3-5:R-:W-:Y:S05]  /*3a60*/  CALL.REL.NOINC `($__internal_0_$__cuda_sm10x_tcgen05_guardrail_trap_col_being_dealloced_not_returned_by_alloc) ;  /* 0x0000003800bc7944 */ /* 0x028fea0003c00000 */
[----:B------:R-:W-:Y:S05]  /*3a70*/  BRA `(.L_x_72) ;  /* 0x0000000000087947 */ /* 0x000fea0003800000 */
.L_x_70:
[----:B------:R-:W-:Y:S02]  /*3a80*/  MOV R2, 0x3aa0 ;  /* 0x00003aa000027802 */ /* 0x000fe40000000f00 */
[----:B---3-5:R-:W-:Y:S05]  /*3a90*/  CALL.REL.NOINC `($__internal_2_$__cuda_sm10x_tcgen05_guardrail_trap_unallocated_columns_being_dealloced) ;  /* 0x0000003800c87944 */ /* 0x028fea0003c00000 */
.L_x_72:
[----:B------:R-:W-:Y:S01]  /*3aa0*/  NOP ;  /* 0x0000000000007918 */ /* 0x000fe20000000000 */
[----:B------:R-:W-:Y:S05]  /*3ab0*/  EXIT ;  /* 0x000000000000794d */ /* 0x000fea0003800000 */
.L_x_54:
[----:B------:R-:W-:-:S09]  /*3ac0*/  UISETP.NE.OR UP0, UPT, UR22, 0x3, !UP3 ;  /* 0x000000031600788c */ /* 0x000fd2000df05670 */
[----:B------:R-:W-:Y:S05]  /*3ad0*/  BRA.U UP0, `(.L_x_73) ;  /* 0x0000000d00087547 */ /* 0x000fea000b800000 */
[----:B------:R-:W1:Y:S01]  /*3ae0*/  LDCU UR26, c[0x0][0x370] ;  /* 0x00006e00ff1a77ac */ /* 0x000e620008000800 */
[----:B------:R-:W2:Y:S01]  /*3af0*/  LDC.64 R16, c[0x0][0x348] ;  /* 0x0000d200ff107b82 */ /* 0x000ea20000000a00 */
[----:B------:R-:W-:Y:S02]  /*3b00*/  HFMA2 R13, -RZ, RZ, 0, 0 ;  /* 0x00000000ff0d7431 */ /* 0x000fe400000001ff */
[----:B------:R-:W-:Y:S01]  /*3b10*/  IMAD.MOV.U32 R15, RZ, RZ, 0x1 ;  /* 0x00000001ff0f7424 */ /* 0x000fe200078e00ff */
[----:B------:R-:W1:Y:S01]  /*3b20*/  LDCU.128 UR28, c[0x0][0xb10] ;  /* 0x00016200ff1c77ac */ /* 0x000e620008000c00 */
[----:B------:R-:W-:Y:S01]  /*3b30*/  IMAD.MOV.U32 R14, RZ, RZ, RZ ;  /* 0x000000ffff0e7224 */ /* 0x000fe200078e00ff */
[----:B------:R-:W-:Y:S01]  /*3b40*/  MOV R12, 0x2000 ;  /* 0x00002000000c7802 */ /* 0x000fe20000000f00 */
[----:B------:R-:W3:Y:S01]  /*3b50*/  LDCU UR25, c[0x0][0x374] ;  /* 0x00006e80ff1977ac */ /* 0x000ee20008000800 */
[----:B------:R-:W4:Y:S01]  /*3b60*/  LDC.64 R2, c[0x0][0x888] ;  /* 0x00022200ff027b82 */ /* 0x000f220000000a00 */
[----:B------:R-:W3:Y:S01]  /*3b70*/  LDCU UR16, c[0x0][0xb0c] ;  /* 0x00016180ff1077ac */ /* 0x000ee20008000800 */
[----:B------:R-:W2:Y:S06]  /*3b80*/  LDCU UR35, c[0x0][0xb20] ;  /* 0x00016400ff2377ac */ /* 0x000eac0008000800 */
[----:B------:R-:W4:Y:S01]  /*3b90*/  LDC.64 R4, c[0x0][0x890] ;  /* 0x00022400ff047b82 */ /* 0x000f220000000a00 */
[----:B------:R-:W2:Y:S01]  /*3ba0*/  LDCU UR4, c[0x0][0xb30] ;  /* 0x00016600ff0477ac */ /* 0x000ea20008000800 */
[----:B------:R-:W-:Y:S01]  /*3bb0*/  UMOV UR17, 0x400 ;  /* 0x0000040000117882 */ /* 0x000fe20000000000 */
[----:B-1----:R-:W-:-:S02]  /*3bc0*/  UIMAD.WIDE.U32 UR6, UR26, UR28, URZ ;  /* 0x0000001c1a0672a5 */ /* 0x002fc4000f8e00ff */
[----:B---3--:R-:W-:Y:S02]  /*3bd0*/  UIMAD.WIDE.U32 UR8, UR25, UR31, URZ ;  /* 0x0000001f190872a5 */ /* 0x008fe4000f8e00ff */
[----:B------:R-:W-:Y:S02]  /*3be0*/  ULEA UR17, UR61, UR17, 0x18 ;  /* 0x000000113d117291 */ /* 0x000fe4000f8ec0ff */
[----:B------:R-:W-:Y:S02]  /*3bf0*/  UPLOP3.LUT UP3, UPT, UPT, UPT, UPT, 0x40, 0x4 ;  /* 0x000000000004789c */ /* 0x000fe40003f6e870 */
[----:B------:R-:W-:Y:S01]  /*3c00*/  UIADD3 UR27, UPT, UPT, UR17, 0x30, URZ ;  /* 0x00000030111b7890 */ /* 0x000fe2000fffe0ff */
[----:B------:R-:W-:Y:S01]  /*3c10*/  UMOV UR6, UR7 ;  /* 0x0000000700067c82 */ /* 0x000fe20008000000 */
[----:B------:R-:W-:Y:S01]  /*3c20*/  UMOV UR32, UR9 ;  /* 0x0000000900207c82 */ /* 0x000fe20008000000 */
[----:B------:R-:W-:Y:S02]  /*3c30*/  UISETP.GE.AND UP0, UPT, UR40, 0x1, UPT ;  /* 0x000000012800788c */ /* 0x000fe4000bf06270 */
[----:B------:R-:W-:Y:S01]  /*3c40*/  UISETP.NE.AND UP4, UPT, UR40, 0x1, UPT ;  /* 0x000000012800788c */ /* 0x000fe2000bf85270 */
[----:B------:R-:W1:Y:S01]  /*3c50*/  LDCU.64 UR14, c[0x0][0xb28] ;  /* 0x00016500ff0e77ac */ /* 0x000e620008000a00 */
[----:B------:R-:W-:-:S02]  /*3c60*/  UISETP.NE.AND UP6, UPT, UR16, 0x1, UPT ;  /* 0x000000011000788c */ /* 0x000fc4000bfc5270 */
[----:B------:R-:W-:Y:S02]  /*3c70*/  UISETP.NE.AND UP5, UPT, UR30, 0x1, UPT ;  /* 0x000000011e00788c */ /* 0x000fe4000bfa5270 */
[----:B------:R-:W-:Y:S02]  /*3c80*/  UPRMT UR27, UR61, 0x654, UR27 ;  /* 0x000006543d1b7896 */ /* 0x000fe4000800001b */
[----:B------:R-:W-:Y:S02]  /*3c90*/  USHF.R.U32.HI UR33, URZ, UR29, UR6 ;  /* 0x0000001dff217299 */ /* 0x000fe40008011606 */
[----:B--2---:R-:W-:Y:S02]  /*3ca0*/  USHF.R.U32.HI UR32, URZ, UR35, UR32 ;  /* 0x00000023ff207299 */ /* 0x004fe40008011620 */
[----:B------:R-:W-:-:S11]  /*3cb0*/  UISETP.NE.AND UP2, UPT, UR4, 0x1, UPT ;  /* 0x000000010400788c */ /* 0x000fd6000bf45270 */
.L_x_81:
[C---:B------:R-:W-:Y:S02]  /*3cc0*/  LEA R7, R14.reuse, UR17, 0x3 ;  /* 0x000000110e077c11 */ /* 0x040fe4000f8e18ff */
[----:B------:R-:W-:Y:S02]  /*3cd0*/  SHF.L.U32 R0, R13, 0x1f, RZ ;  /* 0x0000001f0d007819 */ /* 0x000fe400000006ff */
[----:B------:R-:W-:Y:S02]  /*3ce0*/  LEA R8, R14, UR17, 0x4 ;  /* 0x000000110e087c11 */ /* 0x000fe4000f8e20ff */
[----:B--2---:R-:W2:Y:S02]  /*3cf0*/  SYNCS.PHASECHK.TRANS64.TRYWAIT P0, [R7+URZ+0x50], R0 ;  /* 0x00005000070075a7 */ /* 0x004ea400080011ff */
[----:B--2---:R-:W-:Y:S05]  /*3d00*/  @!P0 BRA `(.L_x_74) ;  /* 0x0000003400908947 */ /* 0x004fea0003800000 */
.L_x_126:
[----:B------:R-:W3:Y:S01]  /*3d10*/  LDS.128 R8, [R8+0xe0] ;  /* 0x0000e00008087984 */ /* 0x000ee20000000c00 */
[----:B------:R-:W-:Y:S01]  /*3d20*/  UISETP.GE.AND UP0, UPT, UR40, 0x1, UPT ;  /* 0x000000012800788c */ /* 0x000fe2000bf06270 */
[----:B------:R-:W-:Y:S01]  /*3d30*/  @!PT LDS RZ, [RZ] ;  /* 0x00000000fffff984 */ /* 0x000fe20000000800 */
[----:B------:R-:W-:Y:S01]  /*3d40*/  @!PT LDS RZ, [RZ] ;  /* 0x00000000fffff984 */ /* 0x000fe20000000800 */
[----:B------:R-:W-:Y:S01]  /*3d50*/  @!PT LDS RZ, [RZ] ;  /* 0x00000000fffff984 */ /* 0x000fe20000000800 */
[----:B------:R-:W-:Y:S01]  /*3d60*/  @!PT LDS RZ, [RZ] ;  /* 0x00000000fffff984 */ /* 0x000fe20000000800 */
[----:B------:R1:W-:Y:S06]  /*3d70*/  MEMBAR.ALL.CTA ;  /* 0x0000000000007992 */ /* 0x0003ec0000008000 */
[----:B-1----:R-:W1:Y:S01]  /*3d80*/  FENCE.VIEW.ASYNC.S ;  /* 0x00000000000073c6 */ /* 0x002e620000000000 */
[----:B---3--:R-:W-:Y:S11]  /*3d90*/  LOP3.LUT P0, RZ, R10, 0x1, RZ, 0xc0, !PT ;  /* 0x000000010aff7812 */ /* 0x008ff6000780c0ff */
[----:B------:R-:W-:Y:S02]  /*3da0*/  @!UPT UIADD3 URZ, UPT, UPT, URZ, URZ, URZ ;  /* 0x000000fffffff290 */ /* 0x000fe4000fffe0ff */
[----:B-1----:R-:W-:Y:S01]  /*3db0*/  VOTEU.ANY UP1, P0 ;  /* 0x0000000000ff7886 */ /* 0x002fe20000020100 */
[----:B------:R-:W-:Y:S11]  /*3dc0*/  PLOP3.LUT P0, PT, PT, PT, UP1, 0x80, 0x8 ;  /* 0x000000000008781c */ /* 0x000ff60003f0f018 */
[----:B------:R-:W-:Y:S02]  /*3dd0*/  @!UPT UIADD3 URZ, UPT, UPT, URZ, URZ, URZ ;  /* 0x000000fffffff290 */ /* 0x000fe4000fffe0ff */
[----:B--2---:R-:W-:Y:S02]  /*3de0*/  @P0 SHF.R.U32.HI R0, RZ, 0x10, R9 ;  /* 0x00000010ff000819 */ /* 0x004fe40000011609 */
[----:B------:R-:W-:Y:S02]  /*3df0*/  @P0 MOV R6, R8 ;  /* 0x0000000800060202 */ /* 0x000fe40000000f00 */
[----:B------:R-:W-:Y:S01]  /*3e00*/  @P0 R2UR UR4, R0 ;  /* 0x00000000000402ca */ /* 0x000fe200000e0000 */
[----:B------:R-:W-:Y:S01]  /*3e10*/  VIADD R0, R7, 0x60 ;  /* 0x0000006007007836 */ /* 0x000fe20000000000 */
[----:B------:R-:W-:Y:S02]  /*3e20*/  @P0 LOP3.LUT R8, R9, 0xffff, RZ, 0xc0, !PT ;  /* 0x0000ffff09080812 */ /* 0x000fe400078ec0ff */
[----:B------:R-:W-:Y:S02]  /*3e30*/  @P0 R2UR UR6, R6 ;  /* 0x00000000060602ca */ /* 0x000fe400000e0000 */
[----:B------:R-:W-:Y:S02]  /*3e40*/  PRMT R0, RZ, 0x654, R0 ;  /* 0x00000654ff007816 */ /* 0x000fe40000000000 */
[----:B------:R-:W-:Y:S02]  /*3e50*/  @P0 R2UR UR5, R8 ;  /* 0x00000000080502ca */ /* 0x000fe400000e0000 */
[----:B------:R1:W-:Y:S03]  /*3e60*/  SYNCS.ARRIVE.TRANS64.RED.A1T0 RZ, [R0+URZ], RZ ;  /* 0x000000ff00ff79a7 */ /* 0x0003e600081004ff */
[----:B------:R-:W-:Y:S04]  /*3e70*/  @UP1 UMOV UR24, UR4 ;  /* 0x0000000400181c82 */ /* 0x000fe80008000000 */
[----:B------:R-:W-:Y:S04]  /*3e80*/  @UP1 UMOV UR13, UR6 ;  /* 0x00000006000d1c82 */ /* 0x000fe80008000000 */
[----:B------:R-:W-:Y:S01]  /*3e90*/  @UP1 UMOV UR7, UR5 ;  /* 0x0000000500071c82 */ /* 0x000fe20008000000 */
[----:B------:R-:W-:Y:S05]  /*3ea0*/  BRA.U !UP0, `(.L_x_75) ;  /* 0x0000000108a47547 */ /* 0x000fea000b800000 */
[----:B------:R-:W-:Y:S02]  /*3eb0*/  UIMAD.WIDE.U32 UR10, UR7, UR31, URZ ;  /* 0x0000001f070a72a5 */ /* 0x000fe4000f8e00ff */
[----:B------:R-:W-:Y:S02]  /*3ec0*/  UIMAD.WIDE.U32 UR18, UR13, UR28, URZ ;  /* 0x0000001c0d1272a5 */ /* 0x000fe4000f8e00ff */
[----:B------:R-:W-:Y:S02]  /*3ed0*/  USEL UR4, UR25, UR32, !UP5 ;  /* 0x0000002019047287 */ /* 0x000fe4000e800000 */
[----:B------:R-:W-:Y:S02]  /*3ee0*/  USEL UR8, UR26, UR33, !UP6 ;  /* 0x000000211a087287 */ /* 0x000fe4000f000000 */
[----:B------:R-:W-:Y:S02]  /*3ef0*/  UIMAD.WIDE.U32 UR20, UR4, UR14, URZ ;  /* 0x0000000e041472a5 */ /* 0x000fe4000f8e00ff */
[----:B------:R-:W-:Y:S01]  /*3f00*/  UIMAD.WIDE.U32 UR22, UR8, UR14, URZ ;  /* 0x0000000e081672a5 */ /* 0x000fe2000f8e00ff */
[----:B------:R-:W-:Y:S02]  /*3f10*/  UMOV UR5, UR11 ;  /* 0x0000000b00057c82 */ /* 0x000fe40008000000 */
[----:B------:R-:W-:Y:S03]  /*3f20*/  USHF.R.U32.HI UR6, URZ, UR35, UR5 ;  /* 0x00000023ff067299 */ /* 0x000fe60008011605 */
[----:B------:R-:W-:Y:S01]  /*3f30*/  UMOV UR5, UR19 ;  /* 0x0000001300057c82 */ /* 0x000fe20008000000 */
[----:B------:R-:W-:Y:S02]  /*3f40*/  USEL UR6, UR7, UR6, !UP5 ;  /* 0x0000000607067287 */ /* 0x000fe4000e800000 */
[----:B------:R-:W-:Y:S02]  /*3f50*/  USHF.R.U32.HI UR9, URZ, UR29, UR5 ;  /* 0x0000001dff097299 */ /* 0x000fe40008011605 */
[----:B------:R-:W-:Y:S01]  /*3f60*/  UIMAD.WIDE.U32 UR10, UR6, UR14, URZ ;  /* 0x0000000e060a72a5 */ /* 0x000fe2000f8e00ff */
[----:B------:R-:W-:Y:S02]  /*3f70*/  UMOV UR5, UR21 ;  /* 0x0000001500057c82 */ /* 0x000fe40008000000 */
[----:B------:R-:W-:Y:S03]  /*3f80*/  @UP4 USHF.R.U32.HI UR4, URZ, UR15, UR5 ;  /* 0x0000000fff044299 */ /* 0x000fe60008011605 */
[----:B------:R-:W-:Y:S01]  /*3f90*/  UMOV UR5, UR23 ;  /* 0x0000001700057c82 */ /* 0x000fe20008000000 */
[----:B------:R-:W-:Y:S02]  /*3fa0*/  UIMAD UR4, UR40, UR4, URZ ;  /* 0x00000004280472a4 */ /* 0x000fe4000f8e02ff */
[----:B------:R-:W-:Y:S02]  /*3fb0*/  @UP4 USHF.R.U32.HI UR8, URZ, UR15, UR5 ;  /* 0x0000000fff084299 */ /* 0x000fe40008011605 */
[----:B------:R-:W-:Y:S02]  /*3fc0*/  USEL UR5, UR13, UR9, !UP6 ;  /* 0x000000090d057287 */ /* 0x000fe4000f000000 */
[----:B------:R-:W-:Y:S02]  /*3fd0*/  UIMAD UR9, UR40, UR8, URZ ;  /* 0x00000008280972a4 */ /* 0x000fe4000f8e02ff */
[----:B------:R-:W-:Y:S03]  /*3fe0*/  UISETP.GE.AND UP0, UPT, UR6, UR4, UPT ;  /* 0x000000040600728c */ /* 0x000fe6000bf06270 */
[----:B------:R-:W-:Y:S01]  /*3ff0*/  UMOV UR4, UR11 ;  /* 0x0000000b00047c82 */ /* 0x000fe20008000000 */
[----:B------:R-:W-:Y:S02]  /*4000*/  UISETP.GE.OR UP0, UPT, UR5, UR9, UP0 ;  /* 0x000000090500728c */ /* 0x000fe40008706670 */
[----:B------:R-:W-:Y:S02]  /*4010*/  USHF.R.U32.HI UR4, URZ, UR15, UR4 ;  /* 0x0000000fff047299 */ /* 0x000fe40008011604 */
[----:B------:R-:W-:Y:S02]  /*4020*/  UIMAD.WIDE.U32 UR10, UR5, UR14, URZ ;  /* 0x0000000e050a72a5 */ /* 0x000fe4000f8e00ff */
[----:B------:R-:W-:Y:S04]  /*4030*/  USEL UR12, UR6, UR4, !UP4 ;  /* 0x00000004060c7287 */ /* 0x000fe8000e000000 */
[----:B------:R-:W-:Y:S01]  /*4040*/  UIADD3 UR9, UPT, UPT, -UR12, URZ, URZ ;  /* 0x000000ff0c097290 */ /* 0x000fe2000fffe1ff */
[----:B------:R-:W-:Y:S02]  /*4050*/  @!UP0 UMOV UR4, UR11 ;  /* 0x0000000b00048c82 */ /* 0x000fe40008000000 */
[----:B------:R-:W-:Y:S02]  /*4060*/  @!UP0 USHF.R.U32.HI UR4, URZ, UR15, UR4 ;  /* 0x0000000fff048299 */ /* 0x000fe40008011604 */
[----:B------:R-:W-:Y:S02]  /*4070*/  UIMAD UR9, UR40, UR9, UR6 ;  /* 0x00000009280972a4 */ /* 0x000fe4000f8e0206 */
[----:B------:R-:W-:Y:S04]  /*4080*/  @!UP0 USEL UR4, UR5, UR4, !UP4 ;  /* 0x0000000405048287 */ /* 0x000fe8000e000000 */
[----:B------:R-:W-:Y:S02]  /*4090*/  @!UP0 UIMAD UR9, UR8, UR9, UR4 ;  /* 0x00000009080982a4 */ /* 0x000fe4000f8e0204 */
[----:B------:R-:W-:Y:S02]  /*40a0*/  @!UP0 UIADD3 UR10, UPT, UPT, UR12, -UR4, URZ ;  /* 0x800000040c0a8290 */ /* 0x000fe4000fffe0ff */
[----:B------:R-:W-:Y:S02]  /*40b0*/  UIADD3 UR4, UPT, UPT, -UR5, URZ, URZ ;  /* 0x000000ff05047290 */ /* 0x000fe4000fffe1ff */
[----:B------:R-:W-:Y:S02]  /*40c0*/  UIADD3 UR8, UPT, UPT, -UR6, URZ, URZ ;  /* 0x000000ff06087290 */ /* 0x000fe4000fffe1ff */
[----:B------:R-:W-:Y:S02]  /*40d0*/  @!UP0 UIMAD UR6, UR10, UR40, UR5 ;  /* 0x000000280a0682a4 */ /* 0x000fe4000f8e0205 */
[----:B------:R-:W-:Y:S02]  /*40e0*/  UIMAD UR13, UR16, UR4, UR13 ;  /* 0x00000004100d72a4 */ /* 0x000fe4000f8e020d */
[----:B------:R-:W-:Y:S01]  /*40f0*/  UIMAD UR7, UR30, UR8, UR7 ;  /* 0x000000081e0772a4 */ /* 0x000fe2000f8e0207 */
[----:B------:R-:W-:Y:S02]  /*4100*/  @!UP0 UMOV UR5, UR9 ;  /* 0x0000000900058c82 */ /* 0x000fe40008000000 */
[----:B------:R-:W-:Y:S02]  /*4110*/  UIMAD UR13, UR5, UR16, UR13 ;  /* 0x00000010050d72a4 */ /* 0x000fe4000f8e020d */
[----:B------:R-:W-:Y:S11]  /*4120*/  UIMAD UR7, UR6, UR30, UR7 ;  /* 0x0000001e060772a4 */ /* 0x000ff6000f8e0207 */
[----:B------:R-:W-:Y:S01]  /*4130*/  @!UPT UIADD3 URZ, UPT, UPT, URZ, URZ, URZ ;  /* 0x000000fffffff290 */ /* 0x000fe2000fffe0ff */
.L_x_75:
[----:B------:R-:W2:Y:S01]  /*4140*/  @!UP2 LDCU.128 UR20, c[0x0][0xb10] ;  /* 0x00016200ff14a7ac */ /* 0x000ea20008000c00 */
[C---:B----4-:R-:W-:Y:S02]  /*4150*/  ISETP.NE.U32.AND P1, PT, R4.reuse, RZ, PT ;  /* 0x000000ff0400720c */ /* 0x050fe40003f25070 */
[----:B------:R-:W-:Y:S02]  /*4160*/  ISETP.NE.U32.AND P0, PT, R4, RZ, PT ;  /* 0x000000ff0400720c */ /* 0x000fe40003f05070 */
[C---:B------:R-:W-:Y:S02]  /*4170*/  ISETP.NE.AND.EX P1, PT, R5.reuse, RZ, PT, P1 ;  /* 0x000000ff0500720c */ /* 0x040fe40003f25310 */
[----:B------:R-:W-:Y:S01]  /*4180*/  ISETP.NE.AND.EX P0, PT, R5, RZ, PT, P0 ;  /* 0x000000ff0500720c */ /* 0x000fe20003f05300 */
[----:B------:R-:W3:Y:S01]  /*4190*/  @!UP2 LDCU UR5, c[0x0][0xb0c] ;  /* 0x00016180ff05a7ac */ /* 0x000ee20008000800 */
[----:B------:R-:W-:Y:S01]  /*41a0*/  SHF.L.U32 R6, R15, 0x1f, RZ ;  /* 0x0000001f0f067819 */ /* 0x000fe200000006ff */
[----:B--2---:R-:W-:Y:S07]  /*41b0*/  UIMAD.WIDE.U32 UR8, UR13, UR20, URZ ;  /* 0x000000140d0872a5 */ /* 0x004fee000f8e00ff */
[----:B------:R-:W-:Y:S01]  /*41c0*/  @!UP2 UMOV UR4, UR9 ;  /* 0x000000090004ac82 */ /* 0x000fe20008000000 */
[----:B---3--:R-:W-:Y:S02]  /*41d0*/  @!UP2 UISETP.NE.AND UP0, UPT, UR5, 0x1, UPT ;  /* 0x000000010500a88c */ /* 0x008fe4000bf05270 */
[----:B------:R-:W-:Y:S02]  /*41e0*/  @!UP2 USHF.R.U32.HI UR4, URZ, UR21, UR4 ;  /* 0x00000015ff04a299 */ /* 0x000fe40008011604 */
[----:B------:R-:W-:Y:S02]  /*41f0*/  UIMAD.WIDE.U32 UR8, UR7, UR23, URZ ;  /* 0x00000017070872a5 */ /* 0x000fe4000f8e00ff */
[----:B------:R-:W-:Y:S02]  /*4200*/  @!UP2 USEL UR10, UR13, UR4, !UP0 ;  /* 0x000000040d0aa287 */ /* 0x000fe4000c000000 */
[----:B------:R-:W-:Y:S03]  /*4210*/  @!UP2 UISETP.NE.AND UP0, UPT, UR22, 0x1, UPT ;  /* 0x000000011600a88c */ /* 0x000fe6000bf05270 */
[----:B------:R-:W-:Y:S02]  /*4220*/  @!UP2 UMOV UR6, UR9 ;  /* 0x000000090006ac82 */ /* 0x000fe40008000000 */
[----:B------:R-:W2:Y:S02]  /*4230*/  @!UP2 LDCU UR4, c[0x0][0xb20] ;  /* 0x00016400ff04a7ac */ /* 0x000ea40008000800 */
[----:B--2---:R-:W-:Y:S04]  /*4240*/  @!UP2 USHF.R.U32.HI UR6, URZ, UR4, UR6 ;  /* 0x00000004ff06a299 */ /* 0x004fe80008011606 */
[----:B------:R-:W-:Y:S04]  /*4250*/  @!UP2 USEL UR6, UR7, UR6, !UP0 ;  /* 0x000000060706a287 */ /* 0x000fe8000c000000 */
[----:B------:R-:W-:Y:S02]  /*4260*/  @!UP2 UIADD3 UR4, UPT, UPT, -UR10, UR6, URZ ;  /* 0x000000060a04a290 */ /* 0x000fe4000fffe1ff */
[----:B------:R-:W-:Y:S02]  /*4270*/  @!UP2 UIADD3 UR6, UPT, UPT, UR10, -UR6, URZ ;  /* 0x800000060a06a290 */ /* 0x000fe4000fffe0ff */
[----:B------:R-:W-:Y:S02]  /*4280*/  @!UP2 UIMAD UR13, UR4, UR5, UR13 ;  /* 0x00000005040da2a4 */ /* 0x000fe4000f8e020d */
[----:B------:R-:W-:Y:S01]  /*4290*/  @!UP2 UIMAD UR7, UR6, UR22, UR7 ;  /* 0x000000160607a2a4 */ /* 0x000fe2000f8e0207 */
[----:B------:R-:W-:Y:S11]  /*42a0*/  BRA.U UP3, `(.L_x_76) ;  /* 0x0000000103107547 */ /* 0x000ff6000b800000 */
[----:B------:R-:W-:Y:S04]  /*42b0*/  MOV R7, UR34 ;  /* 0x0000002200077c02 */ /* 0x000fe80008000f00 */
[----:B------:R-:W-:Y:S04]  /*42c0*/  SHF.L.U32 R7, R7, 0x1f, RZ ;  /* 0x0000001f07077819 */ /* 0x000fe800000006ff */
[----:B------:R-:W2:Y:S02]  /*42d0*/  SYNCS.PHASECHK.TRANS64.TRYWAIT P2, [UR17+0x48], R7 ;  /* 0x00004807ff0075a7 */ /* 0x000ea40008041111 */
[----:B--2---:R-:W-:Y:S05]  /*42e0*/  @!P2 BRA `(.L_x_77) ;  /* 0x00000030002ca947 */ /* 0x004fea0003800000 */
.L_x_76:
[----:B------:R-:W-:Y:S05]  /*42f0*/  @!P1 BRA `(.L_x_78) ;  /* 0x0000000000309947 */ /* 0x000fea0003800000 */
[----:B------:R-:W-:Y:S01]  /*4300*/  ISETP.NE.U32.AND P1, PT, R2, RZ, PT ;  /* 0x000000ff0200720c */ /* 0x000fe20003f25070 */
[----:B------:R-:W2:Y:S01]  /*4310*/  LDCU.64 UR4, c[0x0][0x358] ;  /* 0x00006b00ff0477ac */ /* 0x000ea20008000a00 */
[----:B------:R-:W-:Y:S02]  /*4320*/  IMAD.MOV.U32 R141, RZ, RZ, 0x1 ;  /* 0x00000001ff8d7424 */ /* 0x000fe400078e00ff */
[----:B------:R-:W-:Y:S11]  /*4330*/  ISETP.NE.AND.EX P1, PT, R3, RZ, PT, P1 ;  /* 0x000000ff0300720c */ /* 0x000ff60003f25310 */
[----:B------:R-:W-:Y:S02]  /*4340*/  @!UPT UIADD3 URZ, UPT, UPT, URZ, URZ, URZ ;  /* 0x000000fffffff290 */ /* 0x000fe4000fffe0ff */
[----:B------:R-:W3:Y:S01]  /*4350*/  @P1 LDC.64 R8, c[0x0][0x888] ;  /* 0x00022200ff081b82 */ /* 0x000ee20000000a00 */
[----:B-1----:R-:W-:Y:S04]  /*4360*/  @P1 IMAD R0, R4, UR36, RZ ;  /* 0x0000002404001c24 */ /* 0x002fe8000f8e02ff */
[----:B---3--:R-:W-:Y:S04]  /*4370*/  @P1 IMAD.WIDE R8, R0, 0x4, R8 ;  /* 0x0000000400081825 */ /* 0x008fe800078e0208 */
[----:B------:R-:W-:Y:S01]  /*4380*/  HFMA2 R0, -RZ, RZ, 0, 5.9604644775390625e-08 ;  /* 0x00000001ff007431 */ /* 0x000fe200000001ff */
[----:B--2--5:R2:W5:Y:S04]  /*4390*/  @P1 LDG.E R71, desc[UR4][R8.64] ;  /* 0x0000000408471981 */ /* 0x024568000c1e1900 */
[----:B------:R-:W-:Y:S01]  /*43a0*/  @!P1 PRMT R141, R0, 0x7610, R141 ;  /* 0x00007610008d9816 */ /* 0x000fe2000000008d */
[----:B--2---:R-:W3:Y:S06]  /*43b0*/  @!P1 LDC R71, c[0x0][0x880] ;  /* 0x00022000ff479b82 */ /* 0x004eec0000000800 */
.L_x_78:
[----:B---3-5:R-:W-:Y:S01]  /*43c0*/  @!P0 FSETP.EQ.AND P1, PT, R71, RZ, PT ;  /* 0x000000ff4700820b */ /* 0x028fe20003f22000 */
[----:B------:R-:W-:Y:S01]  /*43d0*/  @!UPT UIADD3 URZ, UPT, UPT, URZ, URZ, URZ ;  /* 0x000000fffffff290 */ /* 0x000fe2000fffe0ff */
[----:B------:R-:W-:Y:S11]  /*43e0*/  @!P0 BRA `(.L_x_79) ;  /* 0x0000000000188947 */ /* 0x000ff60003800000 */
[----:B------:R-:W-:Y:S02]  /*43f0*/  LOP3.LUT P0, RZ, R141, 0xff, RZ, 0xc0, !PT ;  /* 0x000000ff8dff7812 */ /* 0x000fe4000780c0ff */
[----:B------:R-:W-:Y:S04]  /*4400*/  ISETP.NE.U32.AND P1, PT, R2, RZ, PT ;  /* 0x000000ff0200720c */ /* 0x000fe80003f25070 */
[----:B------:R-:W-:Y:S04]  /*4410*/  ISETP.NE.AND.EX P1, PT, R3, RZ, PT, P1 ;  /* 0x000000ff0300720c */ /* 0x000fe80003f25310 */
[----:B------:R-:W-:Y:S03]  /*4420*/  PLOP3.LUT P1, PT, P1, PT, PT, 0x8, 0x80 ;  /* 0x000000000080781c */ /* 0x000fe60000f2e170 */
[----:B------:R-:W-:Y:S11]  /*4430*/  @P0 FSETP.EQ.AND P1, PT, R71, RZ, PT ;  /* 0x000000ff4700020b */ /* 0x000ff60003f22000 */
[----:B------:R-:W-:Y:S02]  /*4440*/  @!UPT UIADD3 URZ, UPT, UPT, URZ, URZ, URZ ;  /* 0x000000fffffff290 */ /* 0x000fe4000fffe0ff */
.L_x_79:
[----:B------:R-:W2:Y:S01]  /*4450*/  SYNCS.PHASECHK.TRANS64.TRYWAIT P0, [UR17+0x38], R6 ;  /* 0x00003806ff0075a7 */ /* 0x000ea20008001111 */
[----:B------:R-:W-:Y:S02]  /*4460*/  ELECT P2, URZ, PT ;  /* 0x0000000000ff782f */ /* 0x000fe40003840000 */
[----:B------:R-:W-:Y:S01]  /*4470*/  IADD3 R14, PT, PT, R14, 0x1, RZ ;  /* 0x000000010e0e7810 */ /* 0x000fe20007ffe0ff */
[----:B--2---:R-:W-:Y:S10]  /*4480*/  @!P0 BRA `(.L_x_80) ;  /* 0x0000002c00dc8947 */ /* 0x004ff40003800000 */
.L_x_129:
[----:B------:R-:W-:Y:S01]  /*4490*/  PLOP3.LUT P1, PT, P1, P2, PT, 0xf2, 0x2f ;  /* 0x00000000002f781c */ /* 0x000fe20000f25e72 */
[----:B------:R-:W-:Y:S01]  /*44a0*/  UMOV UR18, 0x0 ;  /* 0x0000000000127882 */ /* 0x000fe20000000000 */
[----:B------:R-:W-:Y:S01]  /*44b0*/  UMOV UR19, 0x10000000 ;  /* 0x1000000000137882 */ /* 0x000fe20000000000 */
[----:B------:R-:W-:Y:S01]  /*44c0*/  UMOV UR12, UR36 ;  /* 0x00000024000c7c82 */ /* 0x000fe20008000000 */
[----:B------:R-:W-:Y:S01]  /*44d0*/  LOP3.LUT R15, R15, 0x1, RZ, 0x3c, !PT ;  /* 0x000000010f0f7812 */ /* 0x000fe200078e3cff */
[----:B------:R-:W-:Y:S01]  /*44e0*/  UPLOP3.LUT UP3, UPT, UPT, UPT, UPT, 0x80, 0x8 ;  /* 0x000000000008789c */ /* 0x000fe20003f6f070 */
[----:B------:R-:W-:Y:S07]  /*44f0*/  UMOV UR36, UR24 ;  /* 0x0000001800247c82 */ /* 0x000fee0008000000 */
[----:B-1----:R-:W-:Y:S01]  /*4500*/  @!P1 IADD3 R6, P0, PT, R16, 0x580, RZ ;  /* 0x0000058010069810 */ /* 0x002fe20007f1e0ff */
[----:B------:R-:W-:Y:S03]  /*4510*/  VOTEU.ALL UP0, P1 ;  /* 0x0000000000ff7886 */ /* 0x000fe60000800000 */
[----:B------:R-:W-:Y:S01]  /*4520*/  @!P1 R2UR UR5, R6 ;  /* 0x00000000060592ca */ /* 0x000fe200000e0000 */
[----:B------:R-:W-:Y:S01]  /*4530*/  @!P1 IMAD.X R0, RZ, RZ, R17, P0 ;  /* 0x000000ffff009224 */ /* 0x000fe200000e0611 */
[----:B------:R-:W-:Y:S01]  /*4540*/  @!UP0 USHF.L.U32 UR10, UR45, 0x6, URZ ;  /* 0x000000062d0a8899 */ /* 0x000fe200080006ff */
[----:B------:R-:W-:Y:S01]  /*4550*/  ISETP.NE.AND P0, PT, R14, 0x2, PT ;  /* 0x000000020e00780c */ /* 0x000fe20003f05270 */
[----:B------:R-:W-:Y:S02]  /*4560*/  @!UP0 USHF.L.U32 UR11, UR46, 0x7, URZ ;  /* 0x000000072e0b8899 */ /* 0x000fe400080006ff */
[----:B------:R-:W-:Y:S01]  /*4570*/  @!P1 R2UR UR4, R0 ;  /* 0x00000000000492ca */ /* 0x000fe200000e0000 */
[----:B------:R-:W-:Y:S01]  /*4580*/  @!UP0 UIADD3 UR8, UPT, UPT, UR17, 0x200, URZ ;  /* 0x0000020011088890 */ /* 0x000fe2000fffe0ff */
[----:B------:R-:W-:Y:S01]  /*4590*/  SEL R0, RZ, 0x1, P0 ;  /* 0x00000001ff007807 */ /* 0x000fe20000000000 */
[----:B------:R-:W-:Y:S01]  /*45a0*/  @!UP0 UIADD3 UR9, UPT, UPT, UR17, 0x30, URZ ;  /* 0x0000003011098890 */ /* 0x000fe2000fffe0ff */
[----:B------:R-:W-:Y:S01]  /*45b0*/  SEL R14, R14, RZ, P0 ;  /* 0x000000ff0e0e7207 */ /* 0x000fe20000000000 */
[----:B------:R-:W-:Y:S01]  /*45c0*/  VOTEU.ALL UP0, P1 ;  /* 0x0000000000ff7886 */ /* 0x000fe20000800000 */
[----:B------:R-:W-:Y:S01]  /*45d0*/  LOP3.LUT R13, R13, R0, RZ, 0x3c, !PT ;  /* 0x000000000d0d7212 */ /* 0x000fe200078e3cff */
[----:B------:R-:W-:Y:S01]  /*45e0*/  IMAD.U32 R6, RZ, RZ, UR5 ;  /* 0x00000005ff067e24 */ /* 0x000fe2000f8e00ff */
[----:B------:R-:W-:Y:S02]  /*45f0*/  UIADD3 UR45, UPT, UPT, UR7, UR55, URZ ;  /* 0x00000037072d7290 */ /* 0x000fe4000fffe0ff */
[----:B------:R-:W-:Y:S03]  /*4600*/  UIADD3 UR46, UPT, UPT, UR13, UR58, URZ ;  /* 0x0000003a0d2e7290 */ /* 0x000fe6000fffe0ff */
[----:B------:R-:W-:Y:S01]  /*4610*/  IMAD.U32 R7, RZ, RZ, UR4 ;  /* 0x00000004ff077e24 */ /* 0x000fe2000f8e00ff */
[----:B------:R-:W-:Y:S04]  /*4620*/  @!P1 R2UR UR4, R6 ;  /* 0x00000000060492ca */ /* 0x000fe800000e0000 */
[----:B------:R-:W-:Y:S11]  /*4630*/  @!P1 R2UR UR5, R7 ;  /* 0x00000000070592ca */ /* 0x000ff600000e0000 */
[----:B------:R-:W-:Y:S02]  /*4640*/  @!UPT UIADD3 URZ, UPT, UPT, URZ, URZ, URZ ;  /* 0x000000fffffff290 */ /* 0x000fe4000fffe0ff */
[----:B------:R2:W-:Y:S01]  /*4650*/  @!UP0 UTMALDG.3D [UR8], [UR4], desc[UR18] ;  /* 0x00001208040085b4 */ /* 0x0005e20008011000 */
[----:B------:R2:W-:Y:S01]  /*4660*/  @!P1 SYNCS.ARRIVE.TRANS64.RED.A0TR RZ, [UR17+0x30], R12 ;  /* 0x0000300cffff99a7 */ /* 0x0005e20008300411 */
[----:B------:R-:W-:Y:S01]  /*4670*/  SYNCS.ARRIVE.TRANS64.RED.A1T0 RZ, [UR27], RZ ;  /* 0x000000ffffff79a7 */ /* 0x000fe2000810041b */
[----:B------:R-:W-:Y:S05]  /*4680*/  BRA.U UP1, `(.L_x_81) ;  /* 0xfffffff5018c7547 */ /* 0x000fea000b83ffff */
[----:B------:R-:W-:Y:S07]  /*4690*/  MOV R0, UR17 ;  /* 0x0000001100007c02 */ /* 0x000fee0008000f00 */
.L_x_82:
[----:B-1----:R-:W-:-:S04]  /*46a0*/  SHF.L.U32 R2, R15, 0x1f, RZ ;  /* 0x0000001f0f027819 */ /* 0x002fc800000006ff */
[----:B------:R1:W3:Y:S03]  /*46b0*/  SYNCS.PHASECHK.TRANS64.TRYWAIT P0, [R0+URZ+0x38], R2 ;  /* 0x00003802000075a7 */ /* 0x0002e600080011ff */
[----:B---3--:R-:W-:Y:S05]  /*46c0*/  @!P0 NANOSLEEP.SYNCS 0x989680 ;  /* 0x009896800000895d */ /* 0x008fea0003900000 */
[----:B------:R-:W3:Y:S02]  /*46d0*/  @!P0 SYNCS.PHASECHK.TRANS64 P0, [R0+URZ+0x38], R2 ;  /* 0x00003802000085a7 */ /* 0x000ee400080010ff */
[----:B--23--:R-:W-:Y:S05]  /*46e0*/  @P0 EXIT ;  /* 0x000000000000094d */ /* 0x00cfea0003800000 */
[----:B------:R-:W-:Y:S05]  /*46f0*/  BRA `(.L_x_82) ;  /* 0xfffffffc00e87947 */ /* 0x000fea000383ffff */
.L_x_73:
[----:B------:R-:W-:-:S06]  /*4700*/  UISETP.GE.AND UP0, UPT, UR22, 0x4, UPT ;  /* 0x000000041600788c */ /* 0x000fcc000bf06270 */
[----:B------:R-:W-:-:S13]  /*4710*/  PLOP3.LUT P0, PT, PT, PT, UP0, 0x80, 0x8 ;  /* 0x000000000008781c */ /* 0x000fda0003f0f008 */
[----:B------:R-:W-:Y:S05]  /*4720*/  @!P0 EXIT ;  /* 0x000000000000894d */ /* 0x000fea0003800000 */
[----:B------:R-:W-:Y:S01]  /*4730*/  BAR.SYNC.DEFER_BLOCKING 0x6, 0xa0 ;  /* 0x0182800000007b1d */ /* 0x000fe20000010000 */
[C---:B------:R-:W-:Y:S02]  /*4740*/  IMAD.SHL.U32 R4, R131.reuse, 0x40, RZ ;  /* 0x0000004083047824 */ /* 0x040fe400078e00ff */
[----:B------:R-:W-:Y:S02]  /*4750*/  HFMA2 R68, -RZ, RZ, 0, 0 ;  /* 0x00000000ff447431 */ /* 0x000fe400000001ff */
[C---:B------:R-:W-:Y:S01]  /*4760*/  IMAD.SHL.U32 R140, R131.reuse, 0x8, RZ ;  /* 0x00000008838c7824 */ /* 0x040fe200078e00ff */
[----:B------:R-:W-:Y:S01]  /*4770*/  CS2R R144, SRZ ;  /* 0x0000000000907805 */ /* 0x000fe2000001ff00 */
[C---:B------:R-:W-:Y:S01]  /*4780*/  IMAD.SHL.U32 R147, R131.reuse, 0x10, RZ ;  /* 0x0000001083937824 */ /* 0x040fe200078e00ff */
[----:B------:R-:W-:Y:S01]  /*4790*/  UMOV UR44, 0x400 ;  /* 0x00000400002c7882 */ /* 0x000fe20000000000 */
[----:B------:R-:W-:Y:S01]  /*47a0*/  LOP3.LUT R5, R4, 0x180, RZ, 0xc0, !PT ;  /* 0x0000018004057812 */ /* 0x000fe200078ec0ff */
[----:B------:R-:W-:Y:S01]  /*47b0*/  ULEA UR44, UR61, UR44, 0x18 ;  /* 0x0000002c3d2c7291 */ /* 0x000fe2000f8ec0ff */
[----:B------:R-:W1:Y:S01]  /*47c0*/  LDC.64 R136, c[0x0][0x888] ;  /* 0x00022200ff887b82 */ /* 0x000e620000000a00 */
[----:B------:R-:W-:Y:S01]  /*47d0*/  IMAD.U32 R69, R131, 0x10000, RZ ;  /* 0x0001000083457824 */ /* 0x000fe200078e00ff */
[----:B------:R-:W-:Y:S01]  /*47e0*/  LOP3.LUT R140, R5, 0x30, R140, 0xf8, !PT ;  /* 0x00000030058c7812 */ /* 0x000fe200078ef88c */
[----:B------:R-:W-:Y:S01]  /*47f0*/  UIADD3 UR4, UPT, UPT, UR44, 0x2200, URZ ;  /* 0x000022002c047890 */ /* 0x000fe2000fffe0ff */
[----:B------:R-:W-:Y:S01]  /*4800*/  LOP3.LUT R149, R147, 0x20, RZ, 0xc0, !PT ;  /* 0x0000002093957812 */ /* 0x000fe200078ec0ff */
[----:B------:R-:W-:Y:S01]  /*4810*/  IMAD.MOV.U32 R146, RZ, RZ, RZ ;  /* 0x000000ffff927224 */ /* 0x000fe200078e00ff */
[----:B------:R-:W-:Y:S01]  /*4820*/  LOP3.LUT R140, R140, 0x1e40, R4, 0xf8, !PT ;  /* 0x00001e408c8c7812 */ /* 0x000fe200078ef804 */
[----:B------:R-:W-:Y:S01]  /*4830*/  IMAD.MOV.U32 R143, RZ, RZ, RZ ;  /* 0x000000ffff8f7224 */ /* 0x000fe200078e00ff */
[----:B------:R-:W2:Y:S01]  /*4840*/  LDC.64 R138, c[0x0][0x890] ;  /* 0x00022400ff8a7b82 */ /* 0x000ea20000000a00 */
[----:B------:R-:W-:Y:S01]  /*4850*/  LOP3.LUT R69, R69, 0x600000, RZ, 0xc0, !PT ;  /* 0x0060000045457812 */ /* 0x000fe200078ec0ff */
[----:B------:R-:W3:Y:S01]  /*4860*/  LDCU UR53, c[0x0][0x370] ;  /* 0x00006e00ff3577ac */ /* 0x000ee20008000800 */
[----:B------:R-:W-:Y:S01]  /*4870*/  VIADD R148, R140, UR44 ;  /* 0x0000002c8c947c36 */ /* 0x000fe20008000000 */
[----:B------:R-:W-:-:S02]  /*4880*/  LOP3.LUT R147, R147, 0x40, RZ, 0xc0, !PT ;  /* 0x0000004093937812 */ /* 0x000fc400078ec0ff */
[----:B------:R-:W-:Y:S01]  /*4890*/  MOV R150, UR4 ;  /* 0x0000000400967c02 */ /* 0x000fe20008000f00 */
[----:B------:R-:W4:Y:S01]  /*48a0*/  LDS R0, [UR44+0x100] ;  /* 0x0001002cff007984 */ /* 0x000f220008000800 */
[----:B------:R-:W1:Y:S01]  /*48b0*/  LDC.64 R134, c[0x0][0x8b0] ;  /* 0x00022c00ff867b82 */ /* 0x000e620000000a00 */
[--C-:B------:R-:W-:Y:S01]  /*48c0*/  IADD3 R149, PT, PT, -R149, 0x200, R148.reuse ;  /* 0x0000020095957810 */ /* 0x100fe20007ffe194 */
[----:B------:R-:W1:Y:S01]  /*48d0*/  LDCU.64 UR62, c[0x0][0x348] ;  /* 0x00006900ff3e77ac */ /* 0x000e620008000a00 */
[----:B------:R-:W-:-:S03]  /*48e0*/  IADD3 R148, PT, PT, -R147, 0x200, R148 ;  /* 0x0000020093947810 */ /* 0x000fc60007ffe194 */
[----:B------:R-:W-:Y:S01]  /*48f0*/  IMAD.IADD R147, R149, 0x1, -R147 ;  /* 0x0000000195937824 */ /* 0x000fe200078e0a93 */
[----:B------:R-:W1:Y:S01]  /*4900*/  LDCU UR41, c[0x0][0xb0c] ;  /* 0x00016180ff2977ac */ /* 0x000e620008000800 */
[----:B------:R-:W1:Y:S01]  /*4910*/  LDC.64 R132, c[0x0][0x8a8] ;  /* 0x00022a00ff847b82 */ /* 0x000e620000000a00 */
[----:B------:R-:W1:Y:S01]  /*4920*/  LDCU UR39, c[0x0][0xb30] ;  /* 0x00016600ff2777ac */ /* 0x000e620008000800 */
[----:B------:R-:W1:Y:S01]  /*4930*/  LDCU.64 UR56, c[0x0][0x888] ;  /* 0x00011100ff3877ac */ /* 0x000e620008000a00 */
[----:B------:R-:W1:Y:S01]  /*4940*/  LDCU.64 UR42, c[0x0][0xb28] ;  /* 0x00016500ff2a77ac */ /* 0x000e620008000a00 */
[----:B------:R-:W1:Y:S01]  /*4950*/  LDCU.128 UR48, c[0x0][0xb10] ;  /* 0x00016200ff3077ac */ /* 0x000e620008000c00 */
[----:B------:R-:W1:Y:S01]  /*4960*/  LDCU UR52, c[0x0][0x374] ;  /* 0x00006e80ff3477ac */ /* 0x000e620008000800 */
[----:B------:R-:W-:Y:S01]  /*4970*/  UIADD3 UR59, UPT, UPT, UR44, 0x200, URZ ;  /* 0x000002002c3b7890 */ /* 0x000fe2000fffe0ff */
[----:B---34-:R-:W-:-:S11]  /*4980*/  IMAD.IADD R69, R0, 0x1, R69 ;  /* 0x0000000100457824 */ /* 0x018fd600078e0245 */
.L_x_100:
[----:B------:R-:W-:Y:S02]  /*4990*/  LEA R3, R143, UR44, 0x3 ;  /* 0x0000002c8f037c11 */ /* 0x000fe4000f8e18ff */
[----:B------:R-:W-:Y:S02]  /*49a0*/  SHF.L.U32 R0, R145, 0x1f, RZ ;  /* 0x0000001f91007819 */ /* 0x000fe400000006ff */
[----:B-1----:R-:W-:Y:S02]  /*49b0*/  LEA R4, R143, UR44, 0x4 ;  /* 0x0000002c8f047c11 */ /* 0x002fe4000f8e20ff */
[----:B------:R-:W3:Y:S02]  /*49c0*/  SYNCS.PHASECHK.TRANS64.TRYWAIT P0, [R3+URZ+0x50], R0 ;  /* 0x00005000030075a7 */ /* 0x000ee400080011ff */
[----:B--23--:R-:W-:Y:S05]  /*49d0*/  @!P0 BRA `(.L_x_83) ;  /* 0x0000002800a08947 */ /* 0x00cfea0003800000 */
.L_x_130:
[----:B------:R-:W4:Y:S01]  /*49e0*/  LDS.128 R4, [R4+0xe0] ;  /* 0x0000e00004047984 */ /* 0x000f220000000c00 */
[----:B------:R-:W-:Y:S01]  /*49f0*/  UISETP.GE.AND UP0, UPT, UR40, 0x1, UPT ;  /* 0x000000012800788c */ /* 0x000fe2000bf06270 */
[----:B------:R-:W-:Y:S01]  /*4a00*/  @!PT LDS RZ, [RZ] ;  /* 0x00000000fffff984 */ /* 0x000fe20000000800 */
[----:B------:R-:W-:Y:S01]  /*4a10*/  @!PT LDS RZ, [RZ] ;  /* 0x00000000fffff984 */ /* 0x000fe20000000800 */
[----:B------:R-:W-:Y:S01]  /*4a20*/  @!PT LDS RZ, [RZ] ;  /* 0x00000000fffff984 */ /* 0x000fe20000000800 */
[----:B------:R-:W-:Y:S01]  /*4a30*/  @!PT LDS RZ, [RZ] ;  /* 0x00000000fffff984 */ /* 0x000fe20000000800 */
[----:B------:R1:W-:Y:S06]  /*4a40*/  MEMBAR.ALL.CTA ;  /* 0x0000000000007992 */ /* 0x0003ec0000008000 */
[----:B-1----:R-:W1:Y:S01]  /*4a50*/  FENCE.VIEW.ASYNC.S ;  /* 0x00000000000073c6 */ /* 0x002e620000000000 */
[----:B----4-:R-:W-:Y:S11]  /*4a60*/  LOP3.LUT P0, RZ, R6, 0x1, RZ, 0xc0, !PT ;  /* 0x0000000106ff7812 */ /* 0x010ff6000780c0ff */
[----:B------:R-:W-:Y:S02]  /*4a70*/  @!UPT UIADD3 URZ, UPT, UPT, URZ, URZ, URZ ;  /* 0x000000fffffff290 */ /* 0x000fe4000fffe0ff */
[----:B-1----:R-:W-:Y:S01]  /*4a80*/  VOTEU.ANY UP1, P0 ;  /* 0x0000000000ff7886 */ /* 0x002fe20000020100 */
[----:B------:R-:W-:Y:S01]  /*4a90*/  PLOP3.LUT P0, PT, PT, PT, UP1, 0x80, 0x8 ;  /* 0x000000000008781c */ /* 0x000fe20003f0f018 */
[----:B------:R-:W-:Y:S11]  /*4aa0*/  UP2UR UR47, UPR, URZ, 0x2 ;  /* 0x00000002ff2f7883 */ /* 0x000ff60008000000 */
[----:B------:R-:W-:Y:S01]  /*4ab0*/  @!UPT UIADD3 URZ, UPT, UPT, URZ, URZ, URZ ;  /* 0x000000fffffff290 */ /* 0x000fe2000fffe0ff */
[----:B---3--:R-:W-:Y:S02]  /*4ac0*/  @P0 SHF.R.U32.HI R0, RZ, 0x10, R5 ;  /* 0x00000010ff000819 */ /* 0x008fe40000011605 */
        /* <DEDUP_REMOVED lines=12> */
[----:B------:R-:W3:Y:S01]  /*4b90*/  LDCU UR12, c[0x0][0xb20] ;  /* 0x00016400ff0c77ac */ /* 0x000ee20008000800 */
[----:B------:R-:W-:Y:S02]  /*4ba0*/  UIMAD.WIDE.U32 UR4, UR52, UR51, URZ ;  /* 0x00000033340472a5 */ /* 0x000fe4000f8e00ff */
[----:B------:R-:W-:Y:S02]  /*4bb0*/  UIMAD.WIDE.U32 UR6, UR53, UR48, URZ ;  /* 0x00000030350672a5 */ /* 0x000fe4000f8e00ff */
[----:B------:R-:W-:Y:S02]  /*4bc0*/  UISETP.NE.AND UP0, UPT, UR50, 0x1, UPT ;  /* 0x000000013200788c */ /* 0x000fe4000bf05270 */
[----:B------:R-:W-:Y:S02]  /*4bd0*/  UIMAD.WIDE.U32 UR8, UR37, UR51, URZ ;  /* 0x00000033250872a5 */ /* 0x000fe4000f8e00ff */
[----:B------:R-:W-:Y:S02]  /*4be0*/  UIMAD.WIDE.U32 UR10, UR38, UR48, URZ ;  /* 0x00000030260a72a5 */ /* 0x000fe4000f8e00ff */
[----:B------:R-:W-:Y:S02]  /*4bf0*/  UISETP.NE.AND UP1, UPT, UR41, 0x1, UPT ;  /* 0x000000012900788c */ /* 0x000fe4000bf25270 */
[----:B------:R-:W-:Y:S01]  /*4c00*/  UISETP.NE.AND UP2, UPT, UR40, 0x1, UPT ;  /* 0x000000012800788c */ /* 0x000fe2000bf45270 */
[----:B------:R-:W-:Y:S02]  /*4c10*/  UMOV UR4, UR5 ;  /* 0x0000000500047c82 */ /* 0x000fe40008000000 */
[----:B---3--:R-:W-:Y:S03]  /*4c20*/  USHF.R.U32.HI UR5, URZ, UR12, UR4 ;  /* 0x0000000cff057299 */ /* 0x008fe60008011604 */
[----:B------:R-:W-:Y:S02]  /*4c30*/  UMOV UR4, UR7 ;  /* 0x0000000700047c82 */ /* 0x000fe40008000000 */
[----:B------:R-:W-:Y:S02]  /*4c40*/  USHF.R.U32.HI UR7, URZ, UR49, UR4 ;  /* 0x00000031ff077299 */ /* 0x000fe40008011604 */
[----:B------:R-:W-:Y:S02]  /*4c50*/  USEL UR4, UR52, UR5, !UP0 ;  /* 0x0000000534047287 */ /* 0x000fe4000c000000 */
[----:B------:R-:W-:Y:S01]  /*4c60*/  USEL UR7, UR53, UR7, !UP1 ;  /* 0x0000000735077287 */ /* 0x000fe2000c800000 */
[----:B------:R-:W-:Y:S01]  /*4c70*/  UMOV UR5, UR9 ;  /* 0x0000000900057c82 */ /* 0x000fe20008000000 */
[----:B------:R-:W-:Y:S02]  /*4c80*/  UIMAD.WIDE.U32 UR8, UR4, UR42, URZ ;  /* 0x0000002a040872a5 */ /* 0x000fe4000f8e00ff */
[----:B------:R-:W-:Y:S03]  /*4c90*/  USHF.R.U32.HI UR6, URZ, UR12, UR5 ;  /* 0x0000000cff067299 */ /* 0x000fe60008011605 */
[----:B------:R-:W-:Y:S01]  /*4ca0*/  UMOV UR5, UR11 ;  /* 0x0000000b00057c82 */ /* 0x000fe20008000000 */
[----:B------:R-:W-:Y:S02]  /*4cb0*/  UIMAD.WIDE.U32 UR10, UR7, UR42, URZ ;  /* 0x0000002a070a72a5 */ /* 0x000fe4000f8e00ff */
[----:B------:R-:W-:Y:S02]  /*4cc0*/  USHF.R.U32.HI UR12, URZ, UR49, UR5 ;  /* 0x00000031ff0c7299 */ /* 0x000fe40008011605 */
[----:B------:R-:W-:Y:S01]  /*4cd0*/  USEL UR6, UR37, UR6, !UP0 ;  /* 0x0000000625067287 */ /* 0x000fe2000c000000 */
[----:B------:R-:W-:Y:S02]  /*4ce0*/  UMOV UR5, UR9 ;  /* 0x0000000900057c82 */ /* 0x000fe40008000000 */
[----:B------:R-:W-:Y:S01]  /*4cf0*/  UMOV UR10, UR11 ;  /* 0x0000000b000a7c82 */ /* 0x000fe20008000000 */
[----:B------:R-:W-:Y:S02]  /*4d00*/  @UP2 USHF.R.U32.HI UR4, URZ, UR43, UR5 ;  /* 0x0000002bff042299 */ /* 0x000fe40008011605 */
[----:B------:R-:W-:Y:S02]  /*4d10*/  @UP2 USHF.R.U32.HI UR7, URZ, UR43, UR10 ;  /* 0x0000002bff072299 */ /* 0x000fe4000801160a */
[----:B------:R-:W-:Y:S02]  /*4d20*/  UIMAD UR4, UR40, UR4, URZ ;  /* 0x00000004280472a4 */ /* 0x000fe4000f8e02ff */
[----:B------:R-:W-:Y:S02]  /*4d30*/  UIMAD.WIDE.U32 UR10, UR6, UR42, URZ ;  /* 0x0000002a060a72a5 */ /* 0x000fe4000f8e00ff */
[----:B------:R-:W-:Y:S02]  /*4d40*/  USEL UR5, UR38, UR12, !UP1 ;  /* 0x0000000c26057287 */ /* 0x000fe4000c800000 */
[----:B------:R-:W-:Y:S02]  /*4d50*/  UIMAD UR8, UR40, UR7, URZ ;  /* 0x00000007280872a4 */ /* 0x000fe4000f8e02ff */
[----:B------:R-:W-:Y:S03]  /*4d60*/  UISETP.GE.AND UP0, UPT, UR6, UR4, UPT ;  /* 0x000000040600728c */ /* 0x000fe6000bf06270 */
[----:B------:R-:W-:Y:S01]  /*4d70*/  UMOV UR4, UR11 ;  /* 0x0000000b00047c82 */ /* 0x000fe20008000000 */
[----:B------:R-:W-:Y:S02]  /*4d80*/  UISETP.GE.OR UP0, UPT, UR5, UR8, UP0 ;  /* 0x000000080500728c */ /* 0x000fe40008706670 */
[----:B------:R-:W-:Y:S02]  /*4d90*/  USHF.R.U32.HI UR4, URZ, UR43, UR4 ;  /* 0x0000002bff047299 */ /* 0x000fe40008011604 */
[----:B------:R-:W-:Y:S02]  /*4da0*/  UIMAD.WIDE.U32 UR8, UR5, UR42, URZ ;  /* 0x0000002a050872a5 */ /* 0x000fe4000f8e00ff */
[----:B------:R-:W-:Y:S02]  /*4db0*/  USEL UR11, UR6, UR4, !UP2 ;  /* 0x00000004060b7287 */ /* 0x000fe4000d000000 */
[----:B------:R-:W-:Y:S02]  /*4dc0*/  UIADD3 UR8, UPT, UPT, -UR5, URZ, URZ ;  /* 0x000000ff05087290 */ /* 0x000fe4000fffe1ff */
[----:B------:R-:W-:Y:S01]  /*4dd0*/  UIADD3 UR10, UPT, UPT, -UR11, URZ, URZ ;  /* 0x000000ff0b0a7290 */ /* 0x000fe2000fffe1ff */
[----:B------:R-:W-:Y:S01]  /*4de0*/  @!UP0 UMOV UR4, UR9 ;  /* 0x0000000900048c82 */ /* 0x000fe20008000000 */
[----:B------:R-:W-:Y:S02]  /*4df0*/  UIADD3 UR9, UPT, UPT, -UR6, URZ, URZ ;  /* 0x000000ff06097290 */ /* 0x000fe4000fffe1ff */
[----:B------:R-:W-:Y:S02]  /*4e00*/  @!UP0 USHF.R.U32.HI UR4, URZ, UR43, UR4 ;  /* 0x0000002bff048299 */ /* 0x000fe40008011604 */
[----:B------:R-:W-:Y:S02]  /*4e10*/  UIMAD UR10, UR40, UR10, UR6 ;  /* 0x0000000a280a72a4 */ /* 0x000fe4000f8e0206 */
[----:B------:R-:W-:Y:S04]  /*4e20*/  @!UP0 USEL UR4, UR5, UR4, !UP2 ;  /* 0x0000000405048287 */ /* 0x000fe8000d000000 */
[----:B------:R-:W-:Y:S02]  /*4e30*/  @!UP0 UIMAD UR10, UR7, UR10, UR4 ;  /* 0x0000000a070a82a4 */ /* 0x000fe4000f8e0204 */
[----:B------:R-:W-:Y:S02]  /*4e40*/  @!UP0 UIADD3 UR11, UPT, UPT, UR11, -UR4, URZ ;  /* 0x800000040b0b8290 */ /* 0x000fe4000fffe0ff */
[----:B------:R-:W-:Y:S02]  /*4e50*/  UIMAD UR7, UR41, UR8, UR38 ;  /* 0x00000008290772a4 */ /* 0x000fe4000f8e0226 */
[----:B------:R-:W-:Y:S02]  /*4e60*/  @!UP0 UIMAD UR6, UR11, UR40, UR5 ;  /* 0x000000280b0682a4 */ /* 0x000fe4000f8e0205 */
[----:B------:R-:W-:Y:S01]  /*4e70*/  UIMAD UR4, UR50, UR9, UR37 ;  /* 0x00000009320472a4 */ /* 0x000fe2000f8e0225 */
[----:B------:R-:W-:Y:S02]  /*4e80*/  @!UP0 UMOV UR5, UR10 ;  /* 0x0000000a00058c82 */ /* 0x000fe40008000000 */
[----:B------:R-:W-:Y:S02]  /*4e90*/  UIMAD UR38, UR5, UR41, UR7 ;  /* 0x00000029052672a4 */ /* 0x000fe4000f8e0207 */
[----:B------:R-:W-:Y:S11]  /*4ea0*/  UIMAD UR37, UR6, UR50, UR4 ;  /* 0x00000032062572a4 */ /* 0x000ff6000f8e0204 */
[----:B------:R-:W-:Y:S01]  /*4eb0*/  @!UPT UIADD3 URZ, UPT, UPT, URZ, URZ, URZ ;  /* 0x000000fffffff290 */ /* 0x000fe2000fffe0ff */
.L_x_84:
[----:B------:R-:W-:Y:S01]  /*4ec0*/  UISETP.NE.AND UP0, UPT, UR39, 0x1, UPT ;  /* 0x000000012700788c */ /* 0x000fe2000bf05270 */
[----:B------:R-:W-:Y:S10]  /*4ed0*/  IADD3 R143, PT, PT, R143, 0x1, RZ ;  /* 0x000000018f8f7810 */ /* 0x000ff40007ffe0ff */
[----:B------:R-:W3:Y:S01]  /*4ee0*/  @!UP0 LDCU.128 UR12, c[0x0][0xb10] ;  /* 0x00016200ff0c87ac */ /* 0x000ee20008000c00 */
[----:B------:R-:W4:Y:S01]  /*4ef0*/  @!UP0 LDCU UR5, c[0x0][0xb0c] ;  /* 0x00016180ff0587ac */ /* 0x000f220008000800 */
[----:B------:R-:W2:Y:S01]  /*4f00*/  @!UP0 LDCU UR10, c[0x0][0xb20] ;  /* 0x00016400ff0a87ac */ /* 0x000ea20008000800 */
[----:B---3--:R-:W-:Y:S02]  /*4f10*/  UIMAD.WIDE.U32 UR8, UR38, UR12, URZ ;  /* 0x0000000c260872a5 */ /* 0x008fe4000f8e00ff */
[----:B------:R-:W-:Y:S02]  /*4f20*/  UIMAD.WIDE.U32 UR6, UR37, UR15, URZ ;  /* 0x0000000f250672a5 */ /* 0x000fe4000f8e00ff */
[----:B------:R-:W-:Y:S03]  /*4f30*/  @!UP0 UISETP.NE.AND UP1, UPT, UR14, 0x1, UPT ;  /* 0x000000010e00888c */ /* 0x000fe6000bf25270 */
[----:B------:R-:W-:Y:S01]  /*4f40*/  @!UP0 UMOV UR4, UR9 ;  /* 0x0000000900048c82 */ /* 0x000fe20008000000 */
[----:B----4-:R-:W-:Y:S02]  /*4f50*/  @!UP0 UISETP.NE.AND UP2, UPT, UR5, 0x1, UPT ;  /* 0x000000010500888c */ /* 0x010fe4000bf45270 */
[----:B------:R-:W-:Y:S01]  /*4f60*/  @!UP0 USHF.R.U32.HI UR4, URZ, UR13, UR4 ;  /* 0x0000000dff048299 */ /* 0x000fe20008011604 */
[----:B------:R-:W-:Y:S02]  /*4f70*/  @!UP0 UMOV UR6, UR7 ;  /* 0x0000000700068c82 */ /* 0x000fe40008000000 */
[----:B--2---:R-:W-:Y:S02]  /*4f80*/  @!UP0 USHF.R.U32.HI UR6, URZ, UR10, UR6 ;  /* 0x0000000aff068299 */ /* 0x004fe40008011606 */
[----:B------:R-:W-:Y:S02]  /*4f90*/  @!UP0 USEL UR7, UR38, UR4, !UP2 ;  /* 0x0000000426078287 */ /* 0x000fe4000d000000 */
[----:B------:R-:W-:Y:S04]  /*4fa0*/  @!UP0 USEL UR6, UR37, UR6, !UP1 ;  /* 0x0000000625068287 */ /* 0x000fe8000c800000 */
[----:B------:R-:W-:Y:S02]  /*4fb0*/  @!UP0 UIADD3 UR4, UPT, UPT, -UR7, UR6, URZ ;  /* 0x0000000607048290 */ /* 0x000fe4000fffe1ff */
[----:B------:R-:W-:Y:S02]  /*4fc0*/  @!UP0 UIADD3 UR6, UPT, UPT, UR7, -UR6, URZ ;  /* 0x8000000607068290 */ /* 0x000fe4000fffe0ff */
[----:B------:R-:W-:Y:S02]  /*4fd0*/  @!UP0 UIMAD UR38, UR4, UR5, UR38 ;  /* 0x00000005042682a4 */ /* 0x000fe4000f8e0226 */
[----:B------:R-:W-:Y:S02]  /*4fe0*/  @!UP0 UIMAD UR37, UR6, UR14, UR37 ;  /* 0x0000000e062582a4 */ /* 0x000fe4000f8e0225 */
[----:B------:R-:W-:Y:S09]  /*4ff0*/  ULOP3.LUT UP0, URZ, UR59, 0x1b0, URZ, 0xc0, !UPT ;  /* 0x000001b03bff7892 */ /* 0x000ff2000f80c0ff */
[----:B------:R-:W-:Y:S05]  /*5000*/  BRA.U !UP0, `(.L_x_85) ;  /* 0x0000000108407547 */ /* 0x000fea000b800000 */
[----:B------:R-:W2:Y:S01]  /*5010*/  LDCU.64 UR8, c[0x4][0x80] ;  /* 0x01001000ff0877ac */ /* 0x000ea20008000a00 */
[----:B------:R-:W-:Y:S01]  /*5020*/  MOV R3, 0x0 ;  /* 0x0000000000037802 */ /* 0x000fe20000000f00 */
[----:B------:R-:W-:Y:S02]  /*5030*/  HFMA2 R12, -RZ, RZ, 0, 5.9604644775390625e-08 ;  /* 0x00000001ff0c7431 */ /* 0x000fe400000001ff */
[----:B------:R-:W-:Y:S02]  /*5040*/  IMAD.MOV.U32 R8, RZ, RZ, 0x70 ;  /* 0x00000070ff087424 */ /* 0x000fe400078e00ff */
[----:B------:R-:W-:Y:S01]  /*5050*/  IMAD.MOV.U32 R13, RZ, RZ, RZ ;  /* 0x000000ffff0d7224 */ /* 0x000fe200078e00ff */
[----:B------:R-:W3:Y:S01]  /*5060*/  LDCU.64 UR6, c[0x4][0x88] ;  /* 0x01001100ff0677ac */ /* 0x000ee20008000a00 */
[----:B------:R-:W4:Y:S01]  /*5070*/  LDC.64 R2, c[0x4][R3] ;  /* 0x0100000003027b82 */ /* 0x000f220000000a00 */
[----:B------:R-:W1:Y:S01]  /*5080*/  LDCU.64 UR4, c[0x4][0x8] ;  /* 0x01000100ff0477ac */ /* 0x000e620008000a00 */
[----:B--2---:R-:W-:Y:S01]  /*5090*/  MOV R5, UR9 ;  /* 0x0000000900057c02 */ /* 0x004fe20008000f00 */
[----:B------:R-:W-:Y:S01]  /*50a0*/  IMAD.U32 R4, RZ, RZ, UR8 ;  /* 0x00000008ff047e24 */ /* 0x000fe2000f8e00ff */
[----:B---3--:R-:W-:Y:S01]  /*50b0*/  MOV R7, UR7 ;  /* 0x0000000700077c02 */ /* 0x008fe20008000f00 */
[----:B------:R-:W-:Y:S01]  /*50c0*/  IMAD.U32 R6, RZ, RZ, UR6 ;  /* 0x00000006ff067e24 */ /* 0x000fe2000f8e00ff */
[----:B-1----:R-:W-:Y:S01]  /*50d0*/  MOV R11, UR5 ;  /* 0x00000005000b7c02 */ /* 0x002fe20008000f00 */
[----:B------:R-:W-:Y:S02]  /*50e0*/  IMAD.U32 R10, RZ, RZ, UR4 ;  /* 0x00000004ff0a7e24 */ /* 0x000fe4000f8e00ff */
[----:B------:R-:W-:Y:S07]  /*50f0*/  LEPC R20, `(.L_x_85) ;  /* 0x000000001014794e */ /* 0x000fee0000000000 */
[----:B----45:R-:W-:Y:S05]  /*5100*/  CALL.ABS.NOINC R2 ;  /* 0x0000000002007343 */ /* 0x030fea0003c00000 */
.L_x_85:
[----:B------:R-:W-:Y:S01]  /*5110*/  LOP3.LUT P0, RZ, R150, 0x1b0, RZ, 0xc0, !PT ;  /* 0x000001b096ff7812 */ /* 0x000fe2000780c0ff */
[----:B------:R-:W-:Y:S11]  /*5120*/  BSSY.RECONVERGENT B6, `(.L_x_86) ;  /* 0x0000013000067945 */ /* 0x000ff60003800200 */
[----:B------:R-:W-:Y:S01]  /*5130*/  @!UPT UIADD3 URZ, UPT, UPT, URZ, URZ, URZ ;  /* 0x000000fffffff290 */ /* 0x000fe2000fffe0ff */
[----:B------:R-:W-:Y:S05]  /*5140*/  @!P0 BRA `(.L_x_87) ;  /* 0x0000000000408947 */ /* 0x000fea0003800000 */
        /* <DEDUP_REMOVED lines=16> */
.L_x_87:
[----:B------:R-:W-:Y:S05]  /*5250*/  BSYNC.RECONVERGENT B6 ;  /* 0x0000000000067941 */ /* 0x000fea0003800200 */
.L_x_86:
[----:B------:R-:W-:Y:S01]  /*5260*/  ISETP.NE.U32.AND P3, PT, R138, RZ, PT ;  /* 0x000000ff8a00720c */ /* 0x000fe20003f65070 */
[----:B------:R-:W-:Y:S01]  /*5270*/  UISETP.NE.AND UP1, UPT, UR60, URZ, UPT ;  /* 0x000000ff3c00728c */ /* 0x000fe2000bf25270 */
[----:B------:R-:W-:Y:S02]  /*5280*/  ISETP.NE.U32.AND P4, PT, R134, RZ, PT ;  /* 0x000000ff8600720c */ /* 0x000fe40003f85070 */
[----:B------:R-:W-:Y:S02]  /*5290*/  ISETP.NE.AND.EX P3, PT, R139, RZ, PT, P3 ;  /* 0x000000ff8b00720c */ /* 0x000fe40003f65330 */
[----:B------:R-:W-:Y:S02]  /*52a0*/  PLOP3.LUT P1, PT, PT, PT, PT, 0x8, 0x80 ;  /* 0x000000000080781c */ /* 0x000fe40003f2e170 */
[----:B------:R-:W-:Y:S02]  /*52b0*/  PLOP3.LUT P0, PT, PT, PT, UP1, 0x80, 0x8 ;  /* 0x000000000008781c */ /* 0x000fe40003f0f018 */
[----:B------:R-:W-:Y:S02]  /*52c0*/  ISETP.NE.AND.EX P4, PT, R135, RZ, PT, P4 ;  /* 0x000000ff8700720c */ /* 0x000fe40003f85340 */
[----:B------:R-:W2:Y:S09]  /*52d0*/  @UP1 LDCU.64 UR4, c[0x0][0x888] ;  /* 0x00011100ff0417ac */ /* 0x000eb20008000a00 */
[----:B------:R-:W-:Y:S01]  /*52e0*/  @P0 PLOP3.LUT P1, PT, P3, PT, PT, 0x80, 0x8 ;  /* 0x000000000008081c */ /* 0x000fe20001f2f070 */
[----:B--2---:R-:W-:Y:S04]  /*52f0*/  @UP1 UISETP.NE.U32.AND UP0, UPT, UR4, URZ, UPT ;  /* 0x000000ff0400128c */ /* 0x004fe8000bf05070 */
[----:B------:R-:W-:Y:S04]  /*5300*/  @UP1 UISETP.NE.AND.EX UP0, UPT, UR5, URZ, UPT, UP0 ;  /* 0x000000ff0500128c */ /* 0x000fe8000bf05300 */
[----:B------:R-:W-:Y:S01]  /*5310*/  @UP1 USEL UR4, URZ, 0xffffffff, UP0 ;  /* 0xffffffffff041887 */ /* 0x000fe20008000000 */
[----:B------:R-:W-:Y:S11]  /*5320*/  @!P3 BRA `(.L_x_88) ;  /* 0x000000000030b947 */ /* 0x000ff60003800000 */
        /* <DEDUP_REMOVED lines=12> */
.L_x_88:
[----:B------:R-:W-:Y:S05]  /*53f0*/  @!P4 BRA `(.L_x_89) ;  /* 0x000000000024c947 */ /* 0x000fea0003800000 */
[----:B------:R-:W-:Y:S01]  /*5400*/  ISETP.NE.U32.AND P2, PT, R132, RZ, PT ;  /* 0x000000ff8400720c */ /* 0x000fe20003f45070 */
[----:B------:R-:W2:Y:S03]  /*5410*/  LDCU.64 UR6, c[0x0][0x358] ;  /* 0x00006b00ff0677ac */ /* 0x000ea60008000a00 */
[----:B------:R-:W-:Y:S11]  /*5420*/  ISETP.NE.AND.EX P2, PT, R133, RZ, PT, P2 ;  /* 0x000000ff8500720c */ /* 0x000ff60003f45320 */
[----:B------:R-:W-:Y:S02]  /*5430*/  @!UPT UIADD3 URZ, UPT, UPT, URZ, URZ, URZ ;  /* 0x000000fffffff290 */ /* 0x000fe4000fffe0ff */
[----:B------:R-:W4:Y:S01]  /*5440*/  @P2 LDC.64 R2, c[0x0][0x8a8] ;  /* 0x00022a00ff022b82 */ /* 0x000f220000000a00 */
[----:B-1----:R-:W-:Y:S04]  /*5450*/  @P2 IMAD R0, R134, UR36, RZ ;  /* 0x0000002486002c24 */ /* 0x002fe8000f8e02ff */
[----:B----4-:R-:W-:Y:S05]  /*5460*/  @P2 IMAD.WIDE R2, R0, 0x4, R2 ;  /* 0x0000000400022825 */ /* 0x010fea00078e0202 */
[----:B--2--5:R2:W5:Y:S02]  /*5470*/  @P2 LDG.E R70, desc[UR6][R2.64] ;  /* 0x0000000602462981 */ /* 0x024564000c1e1900 */
[----:B--2---:R-:W4:Y:S02]  /*5480*/  @!P2 LDC R70, c[0x0][0x8a0] ;  /* 0x00022800ff46ab82 */ /* 0x004f240000000800 */
.L_x_89:
[----:B---3-5:R-:W-:Y:S01]  /*5490*/  @P0 FSETP.NEU.AND P4, PT, R71, RZ, PT ;  /* 0x000000ff4700020b */ /* 0x028fe20003f8d000 */
[----:B-1----:R-:W-:Y:S01]  /*54a0*/  IMAD.U32 R0, RZ, RZ, UR4 ;  /* 0x00000004ff007e24 */ /* 0x002fe2000f8e00ff */
[----:B------:R-:W-:Y:S01]  /*54b0*/  @P0 LOP3.LUT P2, RZ, R141, 0xff, RZ, 0xc0, !PT ;  /* 0x000000ff8dff0812 */ /* 0x000fe2000784c0ff */
[----:B------:R-:W-:Y:S01]  /*54c0*/  BSSY B1, `(.L_x_90) ;  /* 0x000003d000017945 */ /* 0x000fe20003800000 */
[----:B------:R-:W-:Y:S02]  /*54d0*/  @P0 SEL R2, RZ, 0xffffffff, P4 ;  /* 0xffffffffff020807 */ /* 0x000fe40002000000 */
[----:B------:R-:W-:Y:S02]  /*54e0*/  CS2R R18, SRZ ;  /* 0x0000000000127805 */ /* 0x000fe4000001ff00 */
[----:B------:R-:W-:Y:S02]  /*54f0*/  LEA R22, R68, UR44, 0x3 ;  /* 0x0000002c44167c11 */ /* 0x000fe4000f8e18ff */
[----:B------:R-:W-:Y:S02]  /*5500*/  CS2R R16, SRZ ;  /* 0x0000000000107805 */ /* 0x000fe4000001ff00 */
[----:B------:R-:W-:Y:S02]  /*5510*/  @P1 SEL R2, R0, R2, !P2 ;  /* 0x0000000200021207 */ /* 0x000fe40005000000 */
[----:B------:R-:W-:Y:S02]  /*5520*/  CS2R R26, SRZ ;  /* 0x00000000001a7805 */ /* 0x000fe4000001ff00 */
[----:B------:R-:W-:Y:S02]  /*5530*/  SHF.L.U32 R4, R146, 0x1f, RZ ;  /* 0x0000001f92047819 */ /* 0x000fe400000006ff */
[----:B------:R-:W-:Y:S02]  /*5540*/  CS2R R24, SRZ ;  /* 0x0000000000187805 */ /* 0x000fe4000001ff00 */
[----:B------:R-:W-:Y:S02]  /*5550*/  @P0 LOP3.LUT R2, R2, 0x1, RZ, 0xc0, !PT ;  /* 0x0000000102020812 */ /* 0x000fe400078ec0ff */
[----:B------:R-:W-:Y:S02]  /*5560*/  CS2R R30, SRZ ;  /* 0x00000000001e7805 */ /* 0x000fe4000001ff00 */
[----:B------:R-:W-:Y:S02]  /*5570*/  PLOP3.LUT P5, PT, PT, PT, PT, 0x8, 0x80 ;  /* 0x000000000080781c */ /* 0x000fe40003fae170 */
[----:B------:R-:W-:Y:S02]  /*5580*/  CS2R R28, SRZ ;  /* 0x00000000001c7805 */ /* 0x000fe4000001ff00 */
[----:B------:R-:W-:Y:S01]  /*5590*/  ISETP.NE.U32.OR P1, PT, R2, 0x1, !P0 ;  /* 0x000000010200780c */ /* 0x000fe20004725470 */
[----:B------:R-:W-:Y:S01]  /*55a0*/  IMAD R2, R68, 0x40, R69 ;  /* 0x0000004044027824 */ /* 0x000fe200078e0245 */
[----:B------:R-:W-:Y:S02]  /*55b0*/  CS2R R34, SRZ ;  /* 0x0000000000227805 */ /* 0x000fe4000001ff00 */
[----:B------:R-:W-:Y:S09]  /*55c0*/  CS2R R32, SRZ ;  /* 0x0000000000207805 */ /* 0x000ff2000001ff00 */
[----:B------:R-:W-:Y:S04]  /*55d0*/  @P1 SHF.L.U32 R0, R144, 0x1f, RZ ;  /* 0x0000001f90001819 */ /* 0x000fe800000006ff */
[----:B------:R-:W1:Y:S01]  /*55e0*/  @P1 SYNCS.PHASECHK.TRANS64.TRYWAIT P0, [UR44+0x30], R0 ;  /* 0x00003000ff0015a7 */ /* 0x000e62000800112c */
[----:B------:R2:W3:Y:S01]  /*55f0*/  SYNCS.PHASECHK.TRANS64.TRYWAIT P4, [R22+URZ+0x70], R4 ;  /* 0x00007004160075a7 */ /* 0x0004e200080811ff */
[----:B-1----:R-:W-:Y:S01]  /*5600*/  @P1 PLOP3.LUT P5, PT, P0, PT, PT, 0x8, 0x80 ;  /* 0x000000000080181c */ /* 0x002fe200007ae170 */
[----:B------:R-:W-:Y:S01]  /*5610*/  @!UPT UIADD3 URZ, UPT, UPT, URZ, URZ, URZ ;  /* 0x000000fffffff290 */ /* 0x000fe2000fffe0ff */
[----:B--23--:R-:W-:Y:S11]  /*5620*/  @!P1 BRA `(.L_x_91) ;  /* 0x0000000000989947 */ /* 0x00cff60003800000 */
[----:B------:R-:W-:Y:S01]  /*5630*/  ISETP.NE.U32.AND P0, PT, RZ, UR56, PT ;  /* 0x00000038ff007c0c */ /* 0x000fe2000bf05070 */
[----:B------:R-:W-:Y:S01]  /*5640*/  BSSY B0, `(.L_x_92) ;  /* 0x0000016000007945 */ /* 0x000fe20003800000 */
[----:B------:R-:W-:Y:S02]  /*5650*/  FSETP.NEU.AND P2, PT, R71, RZ, PT ;  /* 0x000000ff4700720b */ /* 0x000fe40003f4d000 */
[----:B------:R-:W-:Y:S02]  /*5660*/  CS2R R34, SRZ ;  /* 0x0000000000227805 */ /* 0x000fe4000001ff00 */
[----:B------:R-:W-:Y:S02]  /*5670*/  ISETP.NE.AND.EX P0, PT, RZ, UR57, PT, P0 ;  /* 0x00000039ff007c0c */ /* 0x000fe4000bf05300 */
[----:B------:R-:W-:Y:S02]  /*5680*/  CS2R R32, SRZ ;  /* 0x0000000000207805 */ /* 0x000fe4000001ff00 */
[----:B------:R-:W-:Y:S02]  /*5690*/  LOP3.LUT P1, RZ, R141, 0xff, RZ, 0xc0, !PT ;  /* 0x000000ff8dff7812 */ /* 0x000fe4000782c0ff */
[----:B------:R-:W-:Y:S02]  /*56a0*/  CS2R R30, SRZ ;  /* 0x00000000001e7805 */ /* 0x000fe4000001ff00 */
[----:B------:R-:W-:Y:S02]  /*56b0*/  SEL R0, RZ, 0xffffffff, P2 ;  /* 0xffffffffff007807 */ /* 0x000fe40001000000 */
[----:B------:R-:W-:Y:S02]  /*56c0*/  CS2R R28, SRZ ;  /* 0x00000000001c7805 */ /* 0x000fe4000001ff00 */
[----:B------:R-:W-:Y:S02]  /*56d0*/  SEL R3, RZ, 0xffffffff, P0 ;  /* 0xffffffffff037807 */ /* 0x000fe40000000000 */
[----:B------:R-:W-:Y:S02]  /*56e0*/  CS2R R26, SRZ ;  /* 0x00000000001a7805 */ /* 0x000fe4000001ff00 */
[----:B------:R-:W-:Y:S02]  /*56f0*/  CS2R R24, SRZ ;  /* 0x0000000000187805 */ /* 0x000fe4000001ff00 */
[----:B------:R-:W-:Y:S02]  /*5700*/  CS2R R18, SRZ ;  /* 0x0000000000127805 */ /* 0x000fe4000001ff00 */
[----:B------:R-:W-:Y:S02]  /*5710*/  @P3 SEL R0, R3, R0, !P1 ;  /* 0x0000000003003207 */ /* 0x000fe40004800000 */
[----:B------:R-:W-:Y:S02]  /*5720*/  CS2R R16, SRZ ;  /* 0x0000000000107805 */ /* 0x000fe4000001ff00 */
[----:B------:R-:W-:Y:S04]  /*5730*/  LOP3.LUT R0, R0, 0x1, RZ, 0xc0, !PT ;  /* 0x0000000100007812 */ /* 0x000fe800078ec0ff */
[----:B------:R-:W-:Y:S01]  /*5740*/  ISETP.NE.U32.AND P0, PT, R0, 0x1, PT ;  /* 0x000000010000780c */ /* 0x000fe20003f05070 */
[----:B------:R-:W-:Y:S01]  /*5750*/  @!UPT UIADD3 URZ, UPT, UPT, URZ, URZ, URZ ;  /* 0x000000fffffff290 */ /* 0x000fe2000fffe0ff */
[----:B------:R-:W-:Y:S11]  /*5760*/  @!P5 BRA `(.L_x_93) ;  /* 0x00000000000cd947 */ /* 0x000ff60003800000 */
[----:B------:R-:W-:Y:S04]  /*5770*/  SHF.L.U32 R3, R144, 0x1f, RZ ;  /* 0x0000001f90037819 */ /* 0x000fe800000006ff */
[----:B------:R-:W1:Y:S02]  /*5780*/  SYNCS.PHASECHK.TRANS64.TRYWAIT P1, [UR44+0x30], R3 ;  /* 0x00003003ff0075a7 */ /* 0x000e64000802112c */
[----:B-1----:R-:W-:Y:S05]  /*5790*/  @!P1 BRA `(.L_x_94) ;  /* 0x0000001c00449947 */ /* 0x002fea0003800000 */
.L_x_93:
[----:B------:R-:W-:Y:S05]  /*57a0*/  BSYNC B0 ;  /* 0x0000000000007941 */ /* 0x000fea0003800000 */
.L_x_92:
[----:B------:R2:W3:Y:S01]  /*57b0*/  @P0 LDS.128 R32, [R140+UR44+0x200] ;  /* 0x0002002c8c200984 */ /* 0x0004e20008000c00 */
[----:B------:R-:W-:Y:S01]  /*57c0*/  UIADD3 UR4, UPT, UPT, UR44, 0x38, URZ ;  /* 0x000000382c047890 */ /* 0x000fe2000fffe0ff */
[----:B------:R-:W-:Y:S02]  /*57d0*/  LOP3.LUT R144, R144, 0x1, RZ, 0x3c, !PT ;  /* 0x0000000190907812 */ /* 0x000fe400078e3cff */
[----:B------:R2:W1:Y:S01]  /*57e0*/  @P0 LDS.128 R28, [R149+0x10] ;  /* 0x00001000951c0984 */ /* 0x0004620000000c00 */
[----:B------:R-:W-:Y:S03]  /*57f0*/  UPRMT UR4, UR61, 0x654, UR4 ;  /* 0x000006543d047896 */ /* 0x000fe60008000004 */
[----:B------:R2:W1:Y:S04]  /*5800*/  @P0 LDS.128 R24, [R148+0x20] ;  /* 0x0000200094180984 */ /* 0x0004680000000c00 */
[----:B------:R2:W1:Y:S01]  /*5810*/  @P0 LDS.128 R16, [R147+0x30] ;  /* 0x0000300093100984 */ /* 0x0004620000000c00 */
[----:B------:R-:W-:Y:S01]  /*5820*/  @!PT LDS RZ, [RZ] ;  /* 0x00000000fffff984 */ /* 0x000fe20000000800 */
[----:B------:R-:W-:Y:S01]  /*5830*/  @!PT LDS RZ, [RZ] ;  /* 0x00000000fffff984 */ /* 0x000fe20000000800 */
[----:B------:R-:W-:Y:S01]  /*5840*/  @!PT LDS RZ, [RZ] ;  /* 0x00000000fffff984 */ /* 0x000fe20000000800 */
[----:B------:R-:W-:Y:S01]  /*5850*/  @!PT LDS RZ, [RZ] ;  /* 0x00000000fffff984 */ /* 0x000fe20000000800 */
[----:B------:R5:W-:Y:S06]  /*5860*/  MEMBAR.ALL.CTA ;  /* 0x0000000000007992 */ /* 0x000bec0000008000 */
[----:B-----5:R-:W5:Y:S02]  /*5870*/  FENCE.VIEW.ASYNC.S ;  /* 0x00000000000073c6 */ /* 0x020f640000000000 */
[----:B-----5:R-:W-:Y:S01]  /*5880*/  SYNCS.ARRIVE.TRANS64.RED.A1T0 RZ, [UR4], RZ ;  /* 0x000000ffffff79a7 */ /* 0x020fe20008100404 */
.L_x_91:
[----:B------:R-:W-:Y:S05]  /*5890*/  BSYNC B1 ;  /* 0x0000000000017941 */ /* 0x000fea0003800000 */
.L_x_90:
[----:B-1----:R-:W-:Y:S04]  /*58a0*/  SHF.R.U32.HI R0, RZ, 0x15, R2 ;  /* 0x00000015ff007819 */ /* 0x002fe80000011602 */
[----:B------:R-:W-:Y:S01]  /*58b0*/  LOP3.LUT P0, RZ, R0, 0x3, R142, 0x48, !PT ;  /* 0x0000000300ff7812 */ /* 0x000fe2000780488e */
[----:B------:R-:W-:Y:S01]  /*58c0*/  @!UPT UIADD3 URZ, UPT, UPT, URZ, URZ, URZ ;  /* 0x000000fffffff290 */ /* 0x000fe2000fffe0ff */
[----:B------:R-:W-:Y:S11]  /*58d0*/  @P4 BRA `(.L_x_95) ;  /* 0x0000000000084947 */ /* 0x000ff60003800000 */
[----:B------:R-:W1:Y:S02]  /*58e0*/  SYNCS.PHASECHK.TRANS64.TRYWAIT P1, [R22+URZ+0x70], R4 ;  /* 0x00007004160075a7 */ /* 0x000e6400080211ff */
[----:B-1----:R-:W-:Y:S05]  /*58f0*/  @!P1 BRA `(.L_x_96) ;  /* 0x0000001c00049947 */ /* 0x002fea0003800000 */
.L_x_95:
[----:B------:R-:W-:Y:S05]  /*5900*/  @!P0 BRA `(.L_x_97) ;  /* 0x0000000000408947 */ /* 0x000fea0003800000 */
[----:B------:R-:W1:Y:S01]  /*5910*/  LDCU.64 UR8, c[0x4][0x70] ;  /* 0x01000e00ff0877ac */ /* 0x000e620008000a00 */
[----:B------:R-:W-:Y:S01]  /*5920*/  MOV R15, 0x0 ;  /* 0x00000000000f7802 */ /* 0x000fe20000000f00 */
[----:B------:R-:W-:Y:S02]  /*5930*/  HFMA2 R12, -RZ, RZ, 0, 5.9604644775390625e-08 ;  /* 0x00000001ff0c7431 */ /* 0x000fe400000001ff */
[----:B------:R-:W-:Y:S02]  /*5940*/  IMAD.MOV.U32 R8, RZ, RZ, 0x192 ;  /* 0x00000192ff087424 */ /* 0x000fe400078e00ff */
[----:B------:R-:W-:Y:S01]  /*5950*/  IMAD.MOV.U32 R13, RZ, RZ, RZ ;  /* 0x000000ffff0d7224 */ /* 0x000fe200078e00ff */
[----:B------:R-:W5:Y:S01]  /*5960*/  LDCU.64 UR6, c[0x4][0x78] ;  /* 0x01000f00ff0677ac */ /* 0x000f620008000a00 */
[----:B------:R-:W2:Y:S01]  /*5970*/  LDC.64 R14, c[0x4][R15] ;  /* 0x010000000f0e7b82 */ /* 0x000ea20000000a00 */
[----:B------:R-:W3:Y:S01]  /*5980*/  LDCU.64 UR4, c[0x4][0x10] ;  /* 0x01000200ff0477ac */ /* 0x000ee20008000a00 */
[----:B-1----:R-:W-:Y:S01]  /*5990*/  MOV R5, UR9 ;  /* 0x0000000900057c02 */ /* 0x002fe20008000f00 */
[----:B------:R-:W-:Y:S01]  /*59a0*/  IMAD.U32 R4, RZ, RZ, UR8 ;  /* 0x00000008ff047e24 */ /* 0x000fe2000f8e00ff */
[----:B-----5:R-:W-:Y:S01]  /*59b0*/  MOV R7, UR7 ;  /* 0x0000000700077c02 */ /* 0x020fe20008000f00 */
[----:B------:R-:W-:Y:S01]  /*59c0*/  IMAD.U32 R6, RZ, RZ, UR6 ;  /* 0x00000006ff067e24 */ /* 0x000fe2000f8e00ff */
[----:B---3--:R-:W-:Y:S01]  /*59d0*/  MOV R11, UR5 ;  /* 0x00000005000b7c02 */ /* 0x008fe20008000f00 */
[----:B------:R-:W-:Y:S02]  /*59e0*/  IMAD.U32 R10, RZ, RZ, UR4 ;  /* 0x00000004ff0a7e24 */ /* 0x000fe4000f8e00ff */
[----:B------:R-:W-:Y:S07]  /*59f0*/  LEPC R20, `(.L_x_97) ;  /* 0x000000001014794e */ /* 0x000fee0000000000 */
[----:B--2-4-:R-:W-:Y:S05]  /*5a00*/  CALL.ABS.NOINC R14 ;  /* 0x000000000e007343 */ /* 0x014fea0003c00000 */
.L_x_97:
[----:B------:R-:W-:Y:S01]  /*5a10*/  LOP3.LUT P0, RZ, R131, 0x60, RZ, 0xc0, !PT ;  /* 0x0000006083ff7812 */ /* 0x000fe2000780c0ff */
[----:B------:R-:W-:Y:S05]  /*5a20*/  WARPSYNC.ALL ;  /* 0x0000000000007948 */ /* 0x000fea0003800000 */
[----:B------:R-:W-:Y:S01]  /*5a30*/  R2UR UR4, R2 ;  /* 0x00000000020472ca */ /* 0x000fe200000e0000 */
[----:B------:R-:W-:Y:S01]  /*5a40*/  BSSY.RECONVERGENT B0, `(.L_x_98) ;  /* 0x0000120000007945 */ /* 0x000fe20003800200 */
[----:B---3--:R-:W-:Y:S02]  /*5a50*/  F2FP.F16.E5M2.UNPACK_B R2, R32 ;  /* 0x00000020ff02723e */ /* 0x008fe400020004ff */
[-C--:B------:R-:W-:Y:S02]  /*5a60*/  F2FP.F16.E5M2.UNPACK_B R21, R33.reuse ;  /* 0x00000021ff15723e */ /* 0x080fe400020004ff */
[----:B------:R-:W-:Y:S01]  /*5a70*/  F2FP.F16.E5M2.UNPACK_B R12, R28 ;  /* 0x0000001cff0c723e */ /* 0x000fe200020004ff */
[----:B------:R-:W-:Y:S01]  /*5a80*/  HADD2.F32 R0, -RZ, R2.H0_H0 ;  /* 0x20000002ff007230 */ /* 0x000fe20000004100 */
[----:B------:R-:W-:Y:S01]  /*5a90*/  F2FP.F16.E5M2.UNPACK_B R32, R32.H1 ;  /* 0x00000020ff20723e */ /* 0x000fe200030004ff */
[--C-:B------:R-:W-:Y:S01]  /*5aa0*/  HADD2.F32 R73, -RZ, R21.reuse.H0_H0 ;  /* 0x20000015ff497230 */ /* 0x100fe20000004100 */
[----:B------:R-:W-:Y:S01]  /*5ab0*/  F2FP.F16.E5M2.UNPACK_B R33, R33.H1 ;  /* 0x00000021ff21723e */ /* 0x000fe200030004ff */
[----:B------:R-:W-:Y:S01]  /*5ac0*/  HADD2.F32 R74, -RZ, R21.H1_H1 ;  /* 0x30000015ff4a7230 */ /* 0x000fe20000004100 */
[-C--:B------:R-:W-:Y:S01]  /*5ad0*/  F2FP.F16.E5M2.UNPACK_B R20, R34.reuse ;  /* 0x00000022ff14723e */ /* 0x080fe200020004ff */
[--C-:B------:R-:W-:Y:S01]  /*5ae0*/  HADD2.F32 R3, -RZ, R32.reuse.H0_H0 ;  /* 0x20000020ff037230 */ /* 0x100fe20000004100 */
[----:B------:R-:W-:Y:S01]  /*5af0*/  F2FP.F16.E5M2.UNPACK_B R15, R34.H1 ;  /* 0x00000022ff0f723e */ /* 0x000fe200030004ff */
[----:B------:R-:W-:Y:S01]  /*5b00*/  HADD2.F32 R72, -RZ, R32.H1_H1 ;  /* 0x30000020ff487230 */ /* 0x000fe20000004100 */
[-C--:B------:R-:W-:Y:S01]  /*5b10*/  F2FP.F16.E5M2.UNPACK_B R14, R35.reuse ;  /* 0x00000023ff0e723e */ /* 0x080fe200020004ff */
[--C-:B------:R-:W-:Y:S01]  /*5b20*/  HADD2.F32 R75, -RZ, R33.reuse.H0_H0 ;  /* 0x20000021ff4b7230 */ /* 0x100fe20000004100 */
[----:B------:R-:W-:Y:S01]  /*5b30*/  F2FP.F16.E5M2.UNPACK_B R13, R35.H1 ;  /* 0x00000023ff0d723e */ /* 0x000fe200030004ff */
[----:B------:R-:W-:Y:S01]  /*5b40*/  HADD2.F32 R76, -RZ, R33.H1_H1 ;  /* 0x30000021ff4c7230 */ /* 0x000fe20000004100 */
[----:B------:R-:W-:Y:S01]  /*5b50*/  F2FP.F16.E5M2.UNPACK_B R28, R28.H1 ;  /* 0x0000001cff1c723e */ /* 0x000fe200030004ff */
[--C-:B------:R-:W-:Y:S01]  /*5b60*/  HADD2.F32 R77, -RZ, R20.reuse.H0_H0 ;  /* 0x20000014ff4d7230 */ /* 0x100fe20000004100 */
[-C--:B------:R-:W-:Y:S01]  /*5b70*/  F2FP.F16.E5M2.UNPACK_B R11, R29.reuse ;  /* 0x0000001dff0b723e */ /* 0x080fe200020004ff */
        /* <DEDUP_REMOVED lines=15> */
[----:B------:R-:W-:Y:S01]  /*5c70*/  R2UR UR5, R22 ;  /* 0x00000000160572ca */ /* 0x000fe200000e0000 */
        /* <DEDUP_REMOVED lines=29> */
[----:B------:R-:W-:Y:S01]  /*5e50*/  IADD3 R68, PT, PT, R68, 0x1, RZ ;  /* 0x0000000144447810 */ /* 0x000fe20007ffe0ff */
[--C-:B------:R-:W-:Y:S02]  /*5e60*/  HADD2.F32 R101, -RZ, R5.reuse.H0_H0 ;  /* 0x20000005ff657230 */ /* 0x100fe40000004100 */
[----:B------:R-:W-:Y:S02]  /*5e70*/  HADD2.F32 R102, -RZ, R5.H1_H1 ;  /* 0x30000005ff667230 */ /* 0x000fe40000004100 */
[--C-:B------:R-:W-:Y:S02]  /*5e80*/  HADD2.F32 R103, -RZ, R4.reuse.H0_H0 ;  /* 0x20000004ff677230 */ /* 0x100fe40000004100 */
[----:B------:R-:W-:Y:S02]  /*5e90*/  HADD2.F32 R104, -RZ, R4.H1_H1 ;  /* 0x30000004ff687230 */ /* 0x000fe40000004100 */
[----:B------:R-:W1:Y:S01]  /*5ea0*/  LDTM.x64 R4, tmem[UR4] ;  /* 0x00000004000479ee */ /* 0x000e620008340000 */
[----:B------:R-:W-:Y:S01]  /*5eb0*/  NOP ;  /* 0x0000000000007918 */ /* 0x000fe20000000000 */
[----:B------:R-:W-:Y:S01]  /*5ec0*/  UIADD3 UR4, UPT, UPT, UR5, 0x90, URZ ;  /* 0x0000009005047890 */ /* 0x000fe2000fffe0ff */
[----:B------:R-:W-:Y:S02]  /*5ed0*/  HADD2.F32 R2, -RZ, R2.H1_H1 ;  /* 0x30000002ff027230 */ /* 0x000fe40000004100 */
[--C-:B------:R-:W-:Y:S01]  /*5ee0*/  HADD2.F32 R105, -RZ, R106.reuse.H0_H0 ;  /* 0x2000006aff697230 */ /* 0x100fe20000004100 */
[----:B------:R-:W-:Y:S01]  /*5ef0*/  UPRMT UR4, UR61, 0x654, UR4 ;  /* 0x000006543d047896 */ /* 0x000fe20008000004 */
[----:B------:R-:W-:Y:S02]  /*5f00*/  HADD2.F32 R106, -RZ, R106.H1_H1 ;  /* 0x3000006aff6a7230 */ /* 0x000fe40000004100 */
[--C-:B------:R-:W-:Y:S02]  /*5f10*/  HADD2.F32 R109, -RZ, R110.reuse.H0_H0 ;  /* 0x2000006eff6d7230 */ /* 0x100fe40000004100 */
[----:B------:R-:W-:Y:S02]  /*5f20*/  HADD2.F32 R110, -RZ, R110.H1_H1 ;  /* 0x3000006eff6e7230 */ /* 0x000fe40000004100 */
[--C-:B------:R-:W-:Y:S02]  /*5f30*/  HADD2.F32 R113, -RZ, R114.reuse.H0_H0 ;  /* 0x20000072ff717230 */ /* 0x100fe40000004100 */
[----:B-1----:R-:W-:Y:S01]  /*5f40*/  SYNCS.ARRIVE.TRANS64.RED.A1T0 RZ, [UR4], RZ ;  /* 0x000000ffffff79a7 */ /* 0x002fe20008100404 */
[----:B------:R-:W-:Y:S02]  /*5f50*/  HADD2.F32 R114, -RZ, R114.H1_H1 ;  /* 0x30000072ff727230 */ /* 0x000fe40000004100 */
[--C-:B------:R-:W-:Y:S02]  /*5f60*/  HADD2.F32 R117, -RZ, R118.reuse.H0_H0 ;  /* 0x20000076ff757230 */ /* 0x100fe40000004100 */
[----:B------:R-:W-:Y:S02]  /*5f70*/  HADD2.F32 R118, -RZ, R118.H1_H1 ;  /* 0x30000076ff767230 */ /* 0x000fe40000004100 */
[--C-:B------:R-:W-:Y:S02]  /*5f80*/  HADD2.F32 R121, -RZ, R122.reuse.H0_H0 ;  /* 0x2000007aff797230 */ /* 0x100fe40000004100 */
[C---:B----4-:R-:W-:Y:S01]  /*5f90*/  FMUL R4, R70.reuse, R4 ;  /* 0x0000000446047220 */ /* 0x050fe20000400000 */
[C---:B------:R-:W-:Y:S01]  /*5fa0*/  FMUL R5, R70.reuse, R5 ;  /* 0x0000000546057220 */ /* 0x040fe20000400000 */
[C---:B------:R-:W-:Y:S01]  /*5fb0*/  FMUL R8, R70.reuse, R8 ;  /* 0x0000000846087220 */ /* 0x040fe20000400000 */
[C---:B------:R-:W-:Y:S01]  /*5fc0*/  FMUL R9, R70.reuse, R9 ;  /* 0x0000000946097220 */ /* 0x040fe20000400000 */
[C---:B------:R-:W-:Y:S01]  /*5fd0*/  FFMA R4, R71.reuse, R0, R4 ;  /* 0x0000000047047223 */ /* 0x040fe20000000004 */
[C---:B------:R-:W-:Y:S01]  /*5fe0*/  FFMA R5, R71.reuse, R2, R5 ;  /* 0x0000000247057223 */ /* 0x040fe20000000005 */
[C---:B------:R-:W-:Y:S01]  /*5ff0*/  FMUL R12, R70.reuse, R12 ;  /* 0x0000000c460c7220 */ /* 0x040fe20000400000 */
[C---:B------:R-:W-:Y:S01]  /*6000*/  FMUL R13, R70.reuse, R13 ;  /* 0x0000000d460d7220 */ /* 0x040fe20000400000 */
[C---:B------:R-:W-:Y:S01]  /*6010*/  FMUL R16, R70.reuse, R16 ;  /* 0x0000001046107220 */ /* 0x040fe20000400000 */
[C---:B------:R-:W-:Y:S01]  /*6020*/  FMUL R17, R70.reuse, R17 ;  /* 0x0000001146117220 */ /* 0x040fe20000400000 */
[C---:B------:R-:W-:Y:S01]  /*6030*/  FMUL R0, R70.reuse, R20 ;  /* 0x0000001446007220 */ /* 0x040fe20000400000 */
[C---:B------:R-:W-:Y:S01]  /*6040*/  FMUL R2, R70.reuse, R21 ;  /* 0x0000001546027220 */ /* 0x040fe20000400000 */
[C---:B------:R-:W-:Y:S01]  /*6050*/  FMUL R21, R70.reuse, R28 ;  /* 0x0000001c46157220 */ /* 0x040fe20000400000 */
[----:B------:R-:W-:Y:S02]  /*6060*/  HADD2.F32 R122, -RZ, R122.H1_H1 ;  /* 0x3000007aff7a7230 */ /* 0x000fe40000004100 */
[C---:B------:R-:W-:Y:S01]  /*6070*/  FMUL R6, R70.reuse, R6 ;  /* 0x0000000646067220 */ /* 0x040fe20000400000 */
[--C-:B------:R-:W-:Y:S02]  /*6080*/  HADD2.F32 R125, -RZ, R126.reuse.H0_H0 ;  /* 0x2000007eff7d7230 */ /* 0x100fe40000004100 */
[C---:B------:R-:W-:Y:S01]  /*6090*/  FMUL R7, R70.reuse, R7 ;  /* 0x0000000746077220 */ /* 0x040fe20000400000 */
[----:B------:R-:W-:Y:S02]  /*60a0*/  HADD2.F32 R126, -RZ, R126.H1_H1 ;  /* 0x3000007eff7e7230 */ /* 0x000fe40000004100 */
[C---:B------:R-:W-:Y:S01]  /*60b0*/  FFMA R6, R71.reuse, R3, R6 ;  /* 0x0000000347067223 */ /* 0x040fe20000000006 */
[C---:B------:R-:W-:Y:S01]  /*60c0*/  FMUL R10, R70.reuse, R10 ;  /* 0x0000000a460a7220 */ /* 0x040fe20000400000 */
[C---:B------:R-:W-:Y:S01]  /*60d0*/  FFMA R7, R71.reuse, R72, R7 ;  /* 0x0000004847077223 */ /* 0x040fe20000000007 */
[C---:B------:R-:W-:Y:S01]  /*60e0*/  FFMA R8, R71.reuse, R73, R8 ;  /* 0x0000004947087223 */ /* 0x040fe20000000008 */
[C---:B------:R-:W-:Y:S01]  /*60f0*/  FFMA R9, R71.reuse, R74, R9 ;  /* 0x0000004a47097223 */ /* 0x040fe20000000009 */
[C---:B------:R-:W-:Y:S01]  /*6100*/  FFMA R10, R71.reuse, R75, R10 ;  /* 0x0000004b470a7223 */ /* 0x040fe2000000000a */
[--C-:B------:R-:W-:Y:S02]  /*6110*/  HADD2.F32 R74, -RZ, R129.reuse.H0_H0 ;  /* 0x20000081ff4a7230 */ /* 0x100fe40000004100 */
[C---:B------:R-:W-:Y:S01]  /*6120*/  FMUL R11, R70.reuse, R11 ;  /* 0x0000000b460b7220 */ /* 0x040fe20000400000 */
[----:B------:R-:W-:Y:S02]  /*6130*/  HADD2.F32 R75, -RZ, R129.H1_H1 ;  /* 0x30000081ff4b7230 */ /* 0x000fe40000004100 */
[C---:B------:R-:W-:Y:S01]  /*6140*/  FMUL R14, R70.reuse, R14 ;  /* 0x0000000e460e7220 */ /* 0x040fe20000400000 */
[--C-:B------:R-:W-:Y:S02]  /*6150*/  HADD2.F32 R72, -RZ, R130.reuse.H0_H0 ;  /* 0x20000082ff487230 */ /* 0x100fe40000004100 */
[C---:B------:R-:W-:Y:S01]  /*6160*/  FFMA R11, R71.reuse, R76, R11 ;  /* 0x0000004c470b7223 */ /* 0x040fe2000000000b */
[C---:B------:R-:W-:Y:S01]  /*6170*/  FFMA R12, R71.reuse, R77, R12 ;  /* 0x0000004d470c7223 */ /* 0x040fe2000000000c */
[----:B------:R-:W-:Y:S01]  /*6180*/  FFMA R13, R71, R78, R13 ;  /* 0x0000004e470d7223 */ /* 0x000fe2000000000d */
[----:B------:R-:W-:Y:S01]  /*6190*/  F2FP.SATFINITE.E5M2.F32.PACK_AB_MERGE_C R76, R7, R6, RZ ;  /* 0x00000006074c723e */ /* 0x000fe200048060ff */
[----:B------:R-:W-:Y:S01]  /*61a0*/  FFMA R14, R71, R79, R14 ;  /* 0x0000004f470e7223 */ /* 0x000fe2000000000e */
[----:B------:R-:W-:Y:S01]  /*61b0*/  F2FP.SATFINITE.E5M2.F32.PACK_AB_MERGE_C R129, R11, R10, RZ ;  /* 0x0000000a0b81723e */ /* 0x000fe200048060ff */
[C---:B------:R-:W-:Y:S01]  /*61c0*/  FMUL R7, R70.reuse, R24 ;  /* 0x0000001846077220 */ /* 0x040fe20000400000 */
[C---:B------:R-:W-:Y:S01]  /*61d0*/  FMUL R10, R70.reuse, R25 ;  /* 0x00000019460a7220 */ /* 0x040fe20000400000 */
[C---:B------:R-:W-:Y:S01]  /*61e0*/  FMUL R25, R70.reuse, R32 ;  /* 0x0000002046197220 */ /* 0x040fe20000400000 */
[----:B------:R-:W-:Y:S02]  /*61f0*/  HADD2.F32 R73, -RZ, R130.H1_H1 ;  /* 0x30000082ff497230 */ /* 0x000fe40000004100 */
[C---:B------:R-:W-:Y:S01]  /*6200*/  FMUL R15, R70.reuse, R15 ;  /* 0x0000000f460f7220 */ /* 0x040fe20000400000 */
[C---:B------:R-:W-:Y:S01]  /*6210*/  FMUL R18, R70.reuse, R18 ;  /* 0x0000001246127220 */ /* 0x040fe20000400000 */
[C---:B------:R-:W-:Y:S01]  /*6220*/  FMUL R19, R70.reuse, R19 ;  /* 0x0000001346137220 */ /* 0x040fe20000400000 */
[C---:B------:R-:W-:Y:S01]  /*6230*/  FMUL R3, R70.reuse, R22 ;  /* 0x0000001646037220 */ /* 0x040fe20000400000 */
[C---:B------:R-:W-:Y:S01]  /*6240*/  FFMA R15, R71.reuse, R80, R15 ;  /* 0x00000050470f7223 */ /* 0x040fe2000000000f */
[C---:B------:R-:W-:Y:S01]  /*6250*/  FFMA R16, R71.reuse, R81, R16 ;  /* 0x0000005147107223 */ /* 0x040fe20000000010 */
[C---:B------:R-:W-:Y:S01]  /*6260*/  FFMA R17, R71.reuse, R82, R17 ;  /* 0x0000005247117223 */ /* 0x040fe20000000011 */
[C---:B------:R-:W-:Y:S01]  /*6270*/  FFMA R18, R71.reuse, R83, R18 ;  /* 0x0000005347127223 */ /* 0x040fe20000000012 */
        /* <DEDUP_REMOVED lines=16> */
[----:B------:R-:W-:Y:S01]  /*6380*/  FMUL R20, R70, R27 ;  /* 0x0000001b46147220 */ /* 0x000fe20000400000 */
[----:B------:R-:W-:Y:S01]  /*6390*/  F2FP.SATFINITE.E5M2.F32.PACK_AB_MERGE_C R3, R6, R3, RZ ;  /* 0x000000030603723e */ /* 0x000fe200048060ff */
[C---:B------:R-:W-:Y:S01]  /*63a0*/  FMUL R23, R70.reuse, R30 ;  /* 0x0000001e46177220 */ /* 0x040fe20000400000 */
[C---:B------:R-:W-:Y:S01]  /*63b0*/  FMUL R30, R70.reuse, R37 ;  /* 0x00000025461e7220 */ /* 0x040fe20000400000 */
[C---:B------:R-:W-:Y:S01]  /*63c0*/  FFMA R20, R71.reuse, R92, R20 ;  /* 0x0000005c47147223 */ /* 0x040fe20000000014 */
[C---:B------:R-:W-:Y:S01]  /*63d0*/  FFMA R21, R71.reuse, R93, R21 ;  /* 0x0000005d47157223 */ /* 0x040fe20000000015 */
[C---:B------:R-:W-:Y:S01]  /*63e0*/  FFMA R22, R71.reuse, R94, R22 ;  /* 0x0000005e47167223 */ /* 0x040fe20000000016 */
[C---:B------:R-:W-:Y:S01]  /*63f0*/  FFMA R23, R71.reuse, R95, R23 ;  /* 0x0000005f47177223 */ /* 0x040fe20000000017 */
        /* <DEDUP_REMOVED lines=12> */
[----:B------:R-:W-:Y:S01]  /*64c0*/  FMUL R38, R70, R45 ;  /* 0x0000002d46267220 */ /* 0x000fe20000400000 */
[C---:B------:R-:W-:Y:S01]  /*64d0*/  FFMA R28, R71.reuse, R100, R28 ;  /* 0x00000064471c7223 */ /* 0x040fe2000000001c */
[----:B------:R-:W-:Y:S01]  /*64e0*/  F2FP.SATFINITE.E5M2.F32.PACK_AB_MERGE_C R6, R22, R21, R6 ;  /* 0x000000151606723e */ /* 0x000fe20004806006 */
[C---:B------:R-:W-:Y:S01]  /*64f0*/  FFMA R29, R71.reuse, R101, R29 ;  /* 0x00000065471d7223 */ /* 0x040fe2000000001d */
[C---:B------:R-:W-:Y:S01]  /*6500*/  FFMA R30, R71.reuse, R102, R30 ;  /* 0x00000066471e7223 */ /* 0x040fe2000000001e */
[----:B------:R-:W-:Y:S01]  /*6510*/  FFMA R31, R71, R103, R31 ;  /* 0x00000067471f7223 */ /* 0x000fe2000000001f */
[C---:B------:R-:W-:Y:S01]  /*6520*/  FMUL R45, R70.reuse, R52 ;  /* 0x00000034462d7220 */ /* 0x040fe20000400000 */
[C---:B------:R-:W-:Y:S01]  /*6530*/  FMUL R52, R70.reuse, R59 ;  /* 0x0000003b46347220 */ /* 0x040fe20000400000 */
[C---:B------:R-:W-:Y:S01]  /*6540*/  FMUL R59, R70.reuse, R66 ;  /* 0x00000042463b7220 */ /* 0x040fe20000400000 */
[----:B------:R-:W-:Y:S01]  /*6550*/  F2FP.SATFINITE.E5M2.F32.PACK_AB_MERGE_C R66, R13, R12, R14 ;  /* 0x0000000c0d42723e */ /* 0x000fe2000480600e */
[C---:B------:R-:W-:Y:S01]  /*6560*/  FMUL R32, R70.reuse, R39 ;  /* 0x0000002746207220 */ /* 0x040fe20000400000 */
[--C-:B------:R-:W-:Y:S02]  /*6570*/  HADD2.F32 R107, -RZ, R108.reuse.H0_H0 ;  /* 0x2000006cff6b7230 */ /* 0x100fe40000004100 */
[C---:B------:R-:W-:Y:S01]  /*6580*/  FMUL R35, R70.reuse, R42 ;  /* 0x0000002a46237220 */ /* 0x040fe20000400000 */
[----:B------:R-:W-:Y:S02]  /*6590*/  HADD2.F32 R108, -RZ, R108.H1_H1 ;  /* 0x3000006cff6c7230 */ /* 0x000fe40000004100 */
[C---:B------:R-:W-:Y:S01]  /*65a0*/  FFMA R32, R71.reuse, R104, R32 ;  /* 0x0000006847207223 */ /* 0x040fe20000000020 */
[----:B------:R-:W-:Y:S01]  /*65b0*/  FMUL R36, R70, R43 ;  /* 0x0000002b46247220 */ /* 0x000fe20000400000 */
[C---:B------:R-:W-:Y:S01]  /*65c0*/  FFMA R33, R71.reuse, R105, R33 ;  /* 0x0000006947217223 */ /* 0x040fe20000000021 */
[C---:B------:R-:W-:Y:S01]  /*65d0*/  FFMA R34, R71.reuse, R106, R34 ;  /* 0x0000006a47227223 */ /* 0x040fe20000000022 */
[--C-:B------:R-:W-:Y:S01]  /*65e0*/  HADD2.F32 R111, -RZ, R112.reuse.H0_H0 ;  /* 0x20000070ff6f7230 */ /* 0x100fe20000004100 */
[----:B------:R-:W-:Y:S01]  /*65f0*/  F2FP.SATFINITE.E5M2.F32.PACK_AB_MERGE_C R32, R32, R31, RZ ;  /* 0x0000001f2020723e */ /* 0x000fe200048060ff */
[C---:B------:R-:W-:Y:S01]  /*6600*/  FFMA R35, R71.reuse, R107, R35 ;  /* 0x0000006b47237223 */ /* 0x040fe20000000023 */
[----:B------:R-:W-:Y:S02]  /*6610*/  HADD2.F32 R112, -RZ, R112.H1_H1 ;  /* 0x30000070ff707230 */ /* 0x000fe40000004100 */
[----:B------:R-:W-:Y:S01]  /*6620*/  FMUL R39, R70, R46 ;  /* 0x0000002e46277220 */ /* 0x000fe20000400000 */
[----:B------:R-:W-:Y:S01]  /*6630*/  F2FP.SATFINITE.E5M2.F32.PACK_AB_MERGE_C R32, R30, R29, R32 ;  /* 0x0000001d1e20723e */ /* 0x000fe20004806020 */
[C---:B------:R-:W-:Y:S01]  /*6640*/  FFMA R36, R71.reuse, R108, R36 ;  /* 0x0000006c47247223 */ /* 0x040fe20000000024 */
[C---:B------:R-:W-:Y:S01]  /*6650*/  FMUL R40, R70.reuse, R47 ;  /* 0x0000002f46287220 */ /* 0x040fe20000400000 */
[C---:B------:R-:W-:Y:S01]  /*6660*/  FFMA R37, R71.reuse, R109, R37 ;  /* 0x0000006d47257223 */ /* 0x040fe20000000025 */
[C---:B------:R-:W-:Y:S01]  /*6670*/  FFMA R38, R71.reuse, R110, R38 ;  /* 0x0000006e47267223 */ /* 0x040fe20000000026 */
[C---:B------:R-:W-:Y:S01]  /*6680*/  FMUL R42, R70.reuse, R49 ;  /* 0x00000031462a7220 */ /* 0x040fe20000400000 */
[--C-:B------:R-:W-:Y:S02]  /*6690*/  HADD2.F32 R115, -RZ, R116.reuse.H0_H0 ;  /* 0x20000074ff737230 */ /* 0x100fe40000004100 */
[C---:B------:R-:W-:Y:S01]  /*66a0*/  FFMA R39, R71.reuse, R111, R39 ;  /* 0x0000006f47277223 */ /* 0x040fe20000000027 */
[----:B------:R-:W-:Y:S02]  /*66b0*/  HADD2.F32 R116, -RZ, R116.H1_H1 ;  /* 0x30000074ff747230 */ /* 0x000fe40000004100 */
[C---:B------:R-:W-:Y:S01]  /*66c0*/  FMUL R43, R70.reuse, R50 ;  /* 0x00000032462b7220 */ /* 0x040fe20000400000 */
[C---:B------:R-:W-:Y:S01]  /*66d0*/  FFMA R40, R71.reuse, R112, R40 ;  /* 0x0000007047287223 */ /* 0x040fe20000000028 */
[C---:B------:R-:W-:Y:S01]  /*66e0*/  FMUL R44, R70.reuse, R51 ;  /* 0x00000033462c7220 */ /* 0x040fe20000400000 */
[C---:B------:R-:W-:Y:S01]  /*66f0*/  FFMA R41, R71.reuse, R113, R41 ;  /* 0x0000007147297223 */ /* 0x040fe20000000029 */
[C---:B------:R-:W-:Y:S01]  /*6700*/  FMUL R50, R70.reuse, R57 ;  /* 0x0000003946327220 */ /* 0x040fe20000400000 */
[C---:B------:R-:W-:Y:S01]  /*6710*/  FMUL R57, R70.reuse, R64 ;  /* 0x0000004046397220 */ /* 0x040fe20000400000 */
[----:B------:R-:W-:Y:S01]  /*6720*/  FFMA R42, R71, R114, R42 ;  /* 0x00000072472a7223 */ /* 0x000fe2000000002a */
[C---:B------:R-:W-:Y:S01]  /*6730*/  FMUL R46, R70.reuse, R53 ;  /* 0x00000035462e7220 */ /* 0x040fe20000400000 */
[--C-:B------:R-:W-:Y:S01]  /*6740*/  HADD2.F32 R119, -RZ, R120.reuse.H0_H0 ;  /* 0x20000078ff777230 */ /* 0x100fe20000004100 */
[----:B------:R-:W-:Y:S01]  /*6750*/  F2FP.SATFINITE.E5M2.F32.PACK_AB_MERGE_C R64, R5, R4, R76 ;  /* 0x000000040540723e */ /* 0x000fe2000480604c */
[C---:B------:R-:W-:Y:S01]  /*6760*/  FMUL R51, R70.reuse, R58 ;  /* 0x0000003a46337220 */ /* 0x040fe20000400000 */
[C---:B------:R-:W-:Y:S01]  /*6770*/  FMUL R53, R70.reuse, R60 ;  /* 0x0000003c46357220 */ /* 0x040fe20000400000 */
[C---:B------:R-:W-:Y:S01]  /*6780*/  FFMA R43, R71.reuse, R115, R43 ;  /* 0x00000073472b7223 */ /* 0x040fe2000000002b */
[----:B------:R-:W-:Y:S02]  /*6790*/  HADD2.F32 R120, -RZ, R120.H1_H1 ;  /* 0x30000078ff787230 */ /* 0x000fe40000004100 */
[C---:B------:R-:W-:Y:S01]  /*67a0*/  FMUL R47, R70.reuse, R54 ;  /* 0x00000036462f7220 */ /* 0x040fe20000400000 */
[C---:B------:R-:W-:Y:S01]  /*67b0*/  FMUL R58, R70.reuse, R65 ;  /* 0x00000041463a7220 */ /* 0x040fe20000400000 */
[----:B------:R-:W-:Y:S01]  /*67c0*/  FMUL R60, R70, R67 ;  /* 0x00000043463c7220 */ /* 0x000fe20000400000 */
[----:B------:R-:W-:Y:S01]  /*67d0*/  F2FP.SATFINITE.E5M2.F32.PACK_AB_MERGE_C R5, R20, R11, RZ ;  /* 0x0000000b1405723e */ /* 0x000fe200048060ff */
[----:B------:R-:W-:Y:S01]  /*67e0*/  FFMA R44, R71, R116, R44 ;  /* 0x00000074472c7223 */ /* 0x000fe2000000002c */
[C---:B------:R-:W-:Y:S01]  /*67f0*/  FMUL R48, R70.reuse, R55 ;  /* 0x0000003746307220 */ /* 0x040fe20000400000 */
[----:B------:R-:W-:Y:S01]  /*6800*/  F2FP.SATFINITE.E5M2.F32.PACK_AB_MERGE_C R65, R9, R8, R129 ;  /* 0x000000080941723e */ /* 0x000fe20004806081 */
[----:B------:R-:W-:Y:S01]  /*6810*/  FFMA R45, R71, R117, R45 ;  /* 0x00000075472d7223 */ /* 0x000fe2000000002d */
[----:B------:R-:W-:Y:S01]  /*6820*/  F2FP.SATFINITE.E5M2.F32.PACK_AB_MERGE_C R67, R17, R16, R18 ;  /* 0x000000101143723e */ /* 0x000fe20004806012 */
[----:B------:R-:W-:Y:S01]  /*6830*/  FMUL R49, R70, R56 ;  /* 0x0000003846317220 */ /* 0x000fe20000400000 */
[C---:B------:R-:W-:Y:S01]  /*6840*/  FFMA R46, R71.reuse, R118, R46 ;  /* 0x00000076472e7223 */ /* 0x040fe2000000002e */
[--C-:B------:R-:W-:Y:S02]  /*6850*/  HADD2.F32 R123, -RZ, R124.reuse.H0_H0 ;  /* 0x2000007cff7b7230 */ /* 0x100fe40000004100 */
[C---:B------:R-:W-:Y:S01]  /*6860*/  FFMA R47, R71.reuse, R119, R47 ;  /* 0x00000077472f7223 */ /* 0x040fe2000000002f */
[----:B------:R1:W-:Y:S01]  /*6870*/  STS.128 [R140+UR44+0x2200], R64 ;  /* 0x002200408c007988 */ /* 0x0003e20008000c2c */
[----:B------:R-:W-:Y:S01]  /*6880*/  HADD2.F32 R124, -RZ, R124.H1_H1 ;  /* 0x3000007cff7c7230 */ /* 0x000fe20000004100 */
[----:B------:R-:W-:Y:S01]  /*6890*/  F2FP.SATFINITE.E5M2.F32.PACK_AB_MERGE_C R5, R10, R7, R5 ;  /* 0x000000070a05723e */ /* 0x000fe20004806005 */
[C---:B------:R-:W-:Y:S01]  /*68a0*/  FFMA R48, R71.reuse, R120, R48 ;  /* 0x0000007847307223 */ /* 0x040fe20000000030 */
[----:B------:R-:W-:Y:S01]  /*68b0*/  F2FP.SATFINITE.E5M2.F32.PACK_AB_MERGE_C R7, R28, R27, RZ ;  /* 0x0000001b1c07723e */ /* 0x000fe200048060ff */
        /* <DEDUP_REMOVED lines=8> */
[----:B------:R-:W-:Y:S01]  /*6940*/  FMUL R56, R70, R63 ;  /* 0x0000003f46387220 */ /* 0x000fe20000400000 */
[----:B------:R-:W-:Y:S01]  /*6950*/  F2FP.SATFINITE.E5M2.F32.PACK_AB_MERGE_C R4, R2, R0, R3 ;  /* 0x000000000204723e */ /* 0x000fe20004806003 */
[C---:B------:R-:W-:Y:S01]  /*6960*/  FFMA R53, R71.reuse, R125, R53 ;  /* 0x0000007d47357223 */ /* 0x040fe20000000035 */
[----:B------:R-:W-:Y:S01]  /*6970*/  F2FP.SATFINITE.E5M2.F32.PACK_AB_MERGE_C R7, R26, R25, R7 ;  /* 0x000000191a07723e */ /* 0x000fe20004806007 */
[C---:B------:R-:W-:Y:S01]  /*6980*/  FFMA R54, R71.reuse, R126, R54 ;  /* 0x0000007e47367223 */ /* 0x040fe20000000036 */
[C---:B------:R-:W-:Y:S01]  /*6990*/  FFMA R55, R71.reuse, R127, R55 ;  /* 0x0000007f47377223 */ /* 0x040fe20000000037 */
[----:B------:R-:W-:Y:S01]  /*69a0*/  F2FP.SATFINITE.E5M2.F32.PACK_AB_MERGE_C R35, R36, R35, RZ ;  /* 0x000000232423723e */ /* 0x000fe200048060ff */
[C---:B------:R-:W-:Y:S01]  /*69b0*/  FFMA R56, R71.reuse, R128, R56 ;  /* 0x0000008047387223 */ /* 0x040fe20000000038 */
[----:B------:R1:W-:Y:S01]  /*69c0*/  STS.128 [R149+0x2010], R4 ;  /* 0x0020100495007388 */ /* 0x0003e20000000c00 */
[----:B------:R-:W-:Y:S01]  /*69d0*/  F2FP.SATFINITE.E5M2.F32.PACK_AB_MERGE_C R39, R40, R39, RZ ;  /* 0x000000272827723e */ /* 0x000fe200048060ff */
[C---:B------:R-:W-:Y:S01]  /*69e0*/  FFMA R57, R71.reuse, R72, R57 ;  /* 0x0000004847397223 */ /* 0x040fe20000000039 */
[----:B------:R-:W-:Y:S01]  /*69f0*/  F2FP.SATFINITE.E5M2.F32.PACK_AB_MERGE_C R43, R44, R43, RZ ;  /* 0x0000002b2c2b723e */ /* 0x000fe200048060ff */
[C---:B------:R-:W-:Y:S01]  /*6a00*/  FFMA R58, R71.reuse, R73, R58 ;  /* 0x00000049473a7223 */ /* 0x040fe2000000003a */
[C---:B------:R-:W-:Y:S01]  /*6a10*/  FFMA R59, R71.reuse, R74, R59 ;  /* 0x0000004a473b7223 */ /* 0x040fe2000000003b */
[----:B------:R-:W-:Y:S01]  /*6a20*/  F2FP.SATFINITE.E5M2.F32.PACK_AB_MERGE_C R33, R34, R33, R35 ;  /* 0x000000212221723e */ /* 0x000fe20004806023 */
[----:B------:R-:W-:Y:S01]  /*6a30*/  FFMA R60, R71, R75, R60 ;  /* 0x0000004b473c7223 */ /* 0x000fe2000000003c */
[----:B------:R-:W-:Y:S02]  /*6a40*/  F2FP.SATFINITE.E5M2.F32.PACK_AB_MERGE_C R34, R38, R37, R39 ;  /* 0x000000252622723e */ /* 0x000fe40004806027 */
[----:B------:R-:W-:Y:S02]  /*6a50*/  F2FP.SATFINITE.E5M2.F32.PACK_AB_MERGE_C R35, R42, R41, R43 ;  /* 0x000000292a23723e */ /* 0x000fe4000480602b */
[----:B------:R-:W-:Y:S02]  /*6a60*/  F2FP.SATFINITE.E5M2.F32.PACK_AB_MERGE_C R51, R52, R51, RZ ;  /* 0x000000333433723e */ /* 0x000fe400048060ff */
[----:B------:R-:W-:Y:S01]  /*6a70*/  F2FP.SATFINITE.E5M2.F32.PACK_AB_MERGE_C R48, R48, R47, RZ ;  /* 0x0000002f3030723e */ /* 0x000fe200048060ff */
[----:B------:R1:W-:Y:S01]  /*6a80*/  STS.128 [R148+0x2020], R32 ;  /* 0x0020202094007388 */ /* 0x0003e20000000c00 */
[----:B------:R-:W-:Y:S02]  /*6a90*/  F2FP.SATFINITE.E5M2.F32.PACK_AB_MERGE_C R55, R56, R55, RZ ;  /* 0x000000373837723e */ /* 0x000fe400048060ff */
[----:B------:R-:W-:Y:S02]  /*6aa0*/  F2FP.SATFINITE.E5M2.F32.PACK_AB_MERGE_C R59, R60, R59, RZ ;  /* 0x0000003b3c3b723e */ /* 0x000fe400048060ff */
[----:B------:R-:W-:Y:S02]  /*6ab0*/  F2FP.SATFINITE.E5M2.F32.PACK_AB_MERGE_C R49, R50, R49, R51 ;  /* 0x000000313231723e */ /* 0x000fe40004806033 */
[----:B------:R-:W-:Y:S02]  /*6ac0*/  F2FP.SATFINITE.E5M2.F32.PACK_AB_MERGE_C R48, R46, R45, R48 ;  /* 0x0000002d2e30723e */ /* 0x000fe40004806030 */
[----:B------:R-:W-:Y:S02]  /*6ad0*/  F2FP.SATFINITE.E5M2.F32.PACK_AB_MERGE_C R50, R54, R53, R55 ;  /* 0x000000353632723e */ /* 0x000fe40004806037 */
[----:B------:R-:W-:Y:S05]  /*6ae0*/  F2FP.SATFINITE.E5M2.F32.PACK_AB_MERGE_C R51, R58, R57, R59 ;  /* 0x000000393a33723e */ /* 0x000fea000480603b */
[----:B------:R1:W-:Y:S01]  /*6af0*/  STS.128 [R147+0x2030], R48 ;  /* 0x0020303093007388 */ /* 0x0003e20000000c00 */
[----:B------:R-:W-:Y:S01]  /*6b00*/  @!PT LDS RZ, [RZ] ;  /* 0x00000000fffff984 */ /* 0x000fe20000000800 */
[----:B------:R-:W-:Y:S01]  /*6b10*/  @!PT LDS RZ, [RZ] ;  /* 0x00000000fffff984 */ /* 0x000fe20000000800 */
[----:B------:R-:W-:Y:S01]  /*6b20*/  @!PT LDS RZ, [RZ] ;  /* 0x00000000fffff984 */ /* 0x000fe20000000800 */
[----:B------:R-:W-:Y:S01]  /*6b30*/  @!PT LDS RZ, [RZ] ;  /* 0x00000000fffff984 */ /* 0x000fe20000000800 */
[----:B------:R3:W-:Y:S07]  /*6b40*/  MEMBAR.ALL.CTA ;  /* 0x0000000000007992 */ /* 0x0007ee0000008000 */
[----:B---3--:R-:W3:Y:S02]  /*6b50*/  FENCE.VIEW.ASYNC.S ;  /* 0x00000000000073c6 */ /* 0x008ee40000000000 */
[----:B---3--:R-:W-:Y:S06]  /*6b60*/  BAR.SYNC.DEFER_BLOCKING 0x1, 0x80 ;  /* 0x0042000000007b1d */ /* 0x008fec0000010000 */
[----:B------:R-:W-:Y:S05]  /*6b70*/  @P0 BRA `(.L_x_99) ;  /* 0x0000000000300947 */ /* 0x000fea0003800000 */
[----:B------:R-:W-:Y:S02]  /*6b80*/  UIADD3 UR4, UPT, UPT, UR44, 0x2200, URZ ;  /* 0x000022002c047890 */ /* 0x000fe4000fffe0ff */
[----:B------:R-:W-:Y:S02]  /*6b90*/  USHF.L.U32 UR9, UR45, 0x6, URZ ;  /* 0x000000062d097899 */ /* 0x000fe400080006ff */
[----:B------:R-:W-:Y:S02]  /*6ba0*/  USHF.L.U32 UR10, UR46, 0x7, URZ ;  /* 0x000000072e0a7899 */ /* 0x000fe400080006ff */
[----:B------:R-:W-:Y:S01]  /*6bb0*/  MOV R150, UR4 ;  /* 0x0000000400967c02 */ /* 0x000fe20008000f00 */
[----:B------:R-:W-:Y:S01]  /*6bc0*/  UIADD3 UR4, UP0, UPT, UR62, 0x680, URZ ;  /* 0x000006803e047890 */ /* 0x000fe2000ff1e0ff */
[----:B------:R-:W-:Y:S02]  /*6bd0*/  UMOV UR11, UR36 ;  /* 0x00000024000b7c82 */ /* 0x000fe40008000000 */
[----:B------:R-:W-:Y:S01]  /*6be0*/  R2UR UR8, R150 ;  /* 0x00000000960872ca */ /* 0x000fe200000e0000 */
[----:B------:R-:W-:Y:S11]  /*6bf0*/  UIADD3.X UR5, UPT, UPT, URZ, UR63, URZ, UP0, !UPT ;  /* 0x0000003fff057290 */ /* 0x000ff600087fe4ff */
[----:B------:R-:W-:Y:S01]  /*6c00*/  @!UPT UIADD3 URZ, UPT, UPT, URZ, URZ, URZ ;  /* 0x000000fffffff290 */ /* 0x000fe2000fffe0ff */
[----:B------:R3:W-:Y:S01]  /*6c10*/  UTMASTG.3D [UR8], [UR4] ;  /* 0x00000008040073b5 */ /* 0x0007e20008010000 */
[----:B------:R0:W-:Y:S01]  /*6c20*/  UTMACMDFLUSH ;  /* 0x00000000000079b7 */ /* 0x0001e20000000000 */
[----:B---3--:R-:W-:Y:S04]  /*6c30*/  DEPBAR.LE SB0, 0x0 ;  /* 0x000080000000791a */ /* 0x008fe80000000000 */
.L_x_99:
[----:B------:R-:W-:Y:S05]  /*6c40*/  BSYNC.RECONVERGENT B0 ;  /* 0x0000000000007941 */ /* 0x000fea0003800200 */
.L_x_98:
[----:B------:R-:W-:Y:S01]  /*6c50*/  BAR.SYNC.DEFER_BLOCKING 0x1, 0x80 ;  /* 0x0042000000007b1d */ /* 0x000fe20000010000 */
[----:B------:R-:W-:Y:S01]  /*6c60*/  ISETP.NE.AND P0, PT, R143, 0x2, PT ;  /* 0x000000028f00780c */ /* 0x000fe20003f05270 */
[----:B------:R-:W-:Y:S01]  /*6c70*/  UISETP.NE.AND UP0, UPT, UR47, URZ, UPT ;  /* 0x000000ff2f00728c */ /* 0x000fe2000bf05270 */
[----:B------:R-:W-:Y:S01]  /*6c80*/  ISETP.NE.AND P1, PT, R68, 0x4, PT ;  /* 0x000000044400780c */ /* 0x000fe20003f25270 */
[----:B------:R-:W-:Y:S01]  /*6c90*/  UIADD3 UR45, UPT, UPT, UR37, UR55, URZ ;  /* 0x00000037252d7290 */ /* 0x000fe2000fffe0ff */
[----:B------:R-:W-:Y:S01]  /*6ca0*/  SEL R2, RZ, 0x1, P0 ;  /* 0x00000001ff027807 */ /* 0x000fe20000000000 */
[----:B------:R-:W-:Y:S01]  /*6cb0*/  UIADD3 UR46, UPT, UPT, UR38, UR58, URZ ;  /* 0x0000003a262e7290 */ /* 0x000fe2000fffe0ff */
[----:B------:R-:W-:Y:S02]  /*6cc0*/  SEL R0, RZ, 0x1, P1 ;  /* 0x00000001ff007807 */ /* 0x000fe40000800000 */
[----:B------:R-:W-:Y:S02]  /*6cd0*/  LOP3.LUT R145, R145, R2, RZ, 0x3c, !PT ;  /* 0x0000000291917212 */ /* 0x000fe400078e3cff */
[----:B------:R-:W-:Y:S02]  /*6ce0*/  LOP3.LUT R146, R146, R0, RZ, 0x3c, !PT ;  /* 0x0000000092927212 */ /* 0x000fe400078e3cff */
[----:B------:R-:W-:Y:S02]  /*6cf0*/  SEL R143, R143, RZ, P0 ;  /* 0x000000ff8f8f7207 */ /* 0x000fe40000000000 */
[----:B------:R-:W-:Y:S01]  /*6d00*/  SEL R68, R68, RZ, P1 ;  /* 0x000000ff44447207 */ /* 0x000fe20000800000 */
[----:B------:R-:W-:Y:S01]  /*6d10*/  UMOV UR36, UR54 ;  /* 0x0000003600247c82 */ /* 0x000fe20008000000 */
[----:B------:R-:W-:Y:S05]  /*6d20*/  BRA.U UP0, `(.L_x_100) ;  /* 0xffffffdd00187547 */ /* 0x000fea000b83ffff */
[----:B------:R-:W-:Y:S05]  /*6d30*/  EXIT ;  /* 0x000000000000794d */ /* 0x000fea0003800000 */
.L_x_24:
[----:B-1----:R1:W2:Y:S02]  /*6d40*/  SYNCS.PHASECHK.TRANS64.TRYWAIT P0, [R0+URZ+0xc0], R2 ;  /* 0x0000c002000075a7 */ /* 0x0022a400080011ff */
[----:B--2---:R-:W-:Y:S05]  /*6d50*/  @!P0 NANOSLEEP.SYNCS 0x989680 ;  /* 0x009896800000895d */ /* 0x004fea0003900000 */
[----:B------:R-:W2:Y:S02]  /*6d60*/  @!P0 SYNCS.PHASECHK.TRANS64 P0, [R0+URZ+0xc0], R2 ;  /* 0x0000c002000085a7 */ /* 0x000ea400080010ff */
[----:B--2---:R-:W-:Y:S05]  /*6d70*/  @!P0 BRA `(.L_x_24) ;  /* 0xfffffffc00f08947 */ /* 0x004fea000383ffff */
[----:B------:R-:W-:Y:S05]  /*6d80*/  BRA `(.L_x_101) ;  /* 0xffffffa800987947 */ /* 0x000fea000383ffff */
.L_x_27:
[----:B-1----:R-:W-:-:S07]  /*6d90*/  MOV R0, UR33 ;  /* 0x0000002100007c02 */ /* 0x002fce0008000f00 */
.L_x_102:
[----:B-1----:R1:W2:Y:S02]  /*6da0*/  SYNCS.PHASECHK.TRANS64.TRYWAIT P0, [R0+URZ+0x18], R3 ;  /* 0x00001803000075a7 */ /* 0x0022a400080011ff */
[----:B--2---:R-:W-:Y:S05]  /*6db0*/  @!P0 NANOSLEEP.SYNCS 0x989680 ;  /* 0x009896800000895d */ /* 0x004fea0003900000 */
[----:B------:R-:W2:Y:S02]  /*6dc0*/  @!P0 SYNCS.PHASECHK.TRANS64 P0, [R0+URZ+0x18], R3 ;  /* 0x00001803000085a7 */ /* 0x000ea400080010ff */
[----:B--2---:R-:W-:Y:S05]  /*6dd0*/  @!P0 BRA `(.L_x_102) ;  /* 0xfffffffc00f08947 */ /* 0x004fea000383ffff */
[----:B------:R-:W-:Y:S05]  /*6de0*/  BRA `(.L_x_26) ;  /* 0xffffffa800d87947 */ /* 0x000fea000383ffff */
.L_x_34:
[----:B-1----:R-:W-:-:S07]  /*6df0*/  MOV R0, UR17 ;  /* 0x0000001100007c02 */ /* 0x002fce0008000f00 */
.L_x_103:
[----:B-1----:R1:W2:Y:S02]  /*6e00*/  SYNCS.PHASECHK.TRANS64.TRYWAIT P0, [R0+URZ+0x18], R3 ;  /* 0x00001803000075a7 */ /* 0x0022a400080011ff */
[----:B--2---:R-:W-:Y:S05]  /*6e10*/  @!P0 NANOSLEEP.SYNCS 0x989680 ;  /* 0x009896800000895d */ /* 0x004fea0003900000 */
[----:B------:R-:W2:Y:S02]  /*6e20*/  @!P0 SYNCS.PHASECHK.TRANS64 P0, [R0+URZ+0x18], R3 ;  /* 0x00001803000085a7 */ /* 0x000ea400080010ff */
[----:B--2---:R-:W-:Y:S05]  /*6e30*/  @!P0 BRA `(.L_x_103) ;  /* 0xfffffffc00f08947 */ /* 0x004fea000383ffff */
[----:B------:R-:W-:Y:S05]  /*6e40*/  BRA `(.L_x_33) ;  /* 0xffffffac00947947 */ /* 0x000fea000383ffff */
.L_x_39:
[----:B-1----:R1:W2:Y:S02]  /*6e50*/  SYNCS.PHASECHK.TRANS64.TRYWAIT P0, [R3+URZ+0x50], R0 ;  /* 0x00005000030075a7 */ /* 0x0022a400080011ff */
[----:B--2---:R-:W-:Y:S05]  /*6e60*/  @!P0 NANOSLEEP.SYNCS 0x989680 ;  /* 0x009896800000895d */ /* 0x004fea0003900000 */
[----:B------:R-:W2:Y:S02]  /*6e70*/  @!P0 SYNCS.PHASECHK.TRANS64 P0, [R3+URZ+0x50], R0 ;  /* 0x00005000030085a7 */ /* 0x000ea400080010ff */
[----:B--2---:R-:W-:Y:S05]  /*6e80*/  @!P0 BRA `(.L_x_39) ;  /* 0xfffffffc00f08947 */ /* 0x004fea000383ffff */
[----:B------:R-:W-:Y:S05]  /*6e90*/  BRA `(.L_x_104) ;  /* 0xffffffb000347947 */ /* 0x000fea000383ffff */
.L_x_43:
[----:B------:R-:W-:-:S07]  /*6ea0*/  MOV R0, UR4 ;  /* 0x0000000400007c02 */ /* 0x000fce0008000f00 */
.L_x_105:
[----:B-1----:R1:W2:Y:S02]  /*6eb0*/  SYNCS.PHASECHK.TRANS64.TRYWAIT P0, [R0+URZ], R2 ;  /* 0x00000002000075a7 */ /* 0x0022a400080011ff */
[----:B--2---:R-:W-:Y:S05]  /*6ec0*/  @!P0 NANOSLEEP.SYNCS 0x989680 ;  /* 0x009896800000895d */ /* 0x004fea0003900000 */
[----:B------:R-:W2:Y:S02]  /*6ed0*/  @!P0 SYNCS.PHASECHK.TRANS64 P0, [R0+URZ], R2 ;  /* 0x00000002000085a7 */ /* 0x000ea400080010ff */
[----:B--2---:R-:W-:Y:S05]  /*6ee0*/  @!P0 BRA `(.L_x_105) ;  /* 0xfffffffc00f08947 */ /* 0x004fea000383ffff */
[----:B------:R-:W-:Y:S05]  /*6ef0*/  BRA `(.L_x_106) ;  /* 0xffffffb400d87947 */ /* 0x000fea000383ffff */
.L_x_44:
[----:B------:R-:W-:-:S07]  /*6f00*/  MOV R0, UR5 ;  /* 0x0000000500007c02 */ /* 0x000fce0008000f00 */
.L_x_107:
[----:B-1----:R1:W2:Y:S02]  /*6f10*/  SYNCS.PHASECHK.TRANS64.TRYWAIT P0, [R0+URZ], R2 ;  /* 0x00000002000075a7 */ /* 0x0022a400080011ff */
[----:B--2---:R-:W-:Y:S05]  /*6f20*/  @!P0 NANOSLEEP.SYNCS 0x989680 ;  /* 0x009896800000895d */ /* 0x004fea0003900000 */
[----:B------:R-:W2:Y:S02]  /*6f30*/  @!P0 SYNCS.PHASECHK.TRANS64 P0, [R0+URZ], R2 ;  /* 0x00000002000085a7 */ /* 0x000ea400080010ff */
[----:B--2---:R-:W-:Y:S05]  /*6f40*/  @!P0 BRA `(.L_x_107) ;  /* 0xfffffffc00f08947 */ /* 0x004fea000383ffff */
[----:B------:R-:W-:Y:S05]  /*6f50*/  BRA `(.L_x_108) ;  /* 0xffffffb400e47947 */ /* 0x000fea000383ffff */
.L_x_47:
[----:B-1----:R1:W2:Y:S02]  /*6f60*/  SYNCS.PHASECHK.TRANS64.TRYWAIT P0, [R2+URZ+0xb0], R4 ;  /* 0x0000b004020075a7 */ /* 0x0022a400080011ff */
[----:B--2---:R-:W-:Y:S05]  /*6f70*/  @!P0 NANOSLEEP.SYNCS 0x989680 ;  /* 0x009896800000895d */ /* 0x004fea0003900000 */
[----:B------:R-:W2:Y:S02]  /*6f80*/  @!P0 SYNCS.PHASECHK.TRANS64 P0, [R2+URZ+0xb0], R4 ;  /* 0x0000b004020085a7 */ /* 0x000ea400080010ff */
[----:B--2---:R-:W-:Y:S05]  /*6f90*/  @!P0 BRA `(.L_x_47) ;  /* 0xfffffffc00f08947 */ /* 0x004fea000383ffff */
[----:B------:R-:W-:Y:S05]  /*6fa0*/  BRA `(.L_x_109) ;  /* 0xffffffb800407947 */ /* 0x000fea000383ffff */
.L_x_48:
[----:B------:R-:W-:-:S07]  /*6fb0*/  MOV R2, UR4 ;  /* 0x0000000400027c02 */ /* 0x000fce0008000f00 */
.L_x_110:
[----:B-1----:R1:W2:Y:S02]  /*6fc0*/  SYNCS.PHASECHK.TRANS64.TRYWAIT P0, [R2+URZ+0x60], R5 ;  /* 0x00006005020075a7 */ /* 0x0022a400080011ff */
[----:B--2---:R-:W-:Y:S05]  /*6fd0*/  @!P0 NANOSLEEP.SYNCS 0x989680 ;  /* 0x009896800000895d */ /* 0x004fea0003900000 */
[----:B------:R-:W2:Y:S02]  /*6fe0*/  @!P0 SYNCS.PHASECHK.TRANS64 P0, [R2+URZ+0x60], R5 ;  /* 0x00006005020085a7 */ /* 0x000ea400080010ff */
[----:B--2---:R-:W-:Y:S05]  /*6ff0*/  @!P0 BRA `(.L_x_110) ;  /* 0xfffffffc00f08947 */ /* 0x004fea000383ffff */
[----:B------:R-:W-:Y:S05]  /*7000*/  BRA `(.L_x_111) ;  /* 0xffffffb800507947 */ /* 0x000fea000383ffff */
.L_x_49:
[----:B-1----:R1:W2:Y:S02]  /*7010*/  SYNCS.PHASECHK.TRANS64.TRYWAIT P1, [R2+URZ+0x50], R4 ;  /* 0x00005004020075a7 */ /* 0x0022a400080211ff */
[----:B--2---:R-:W-:Y:S05]  /*7020*/  @!P1 NANOSLEEP.SYNCS 0x989680 ;  /* 0x009896800000995d */ /* 0x004fea0003900000 */
[----:B------:R-:W2:Y:S02]  /*7030*/  @!P1 SYNCS.PHASECHK.TRANS64 P1, [R2+URZ+0x50], R4 ;  /* 0x00005004020095a7 */ /* 0x000ea400080210ff */
[----:B--2---:R-:W-:Y:S05]  /*7040*/  @!P1 BRA `(.L_x_49) ;  /* 0xfffffffc00f09947 */ /* 0x004fea000383ffff */
[----:B------:R-:W-:Y:S05]  /*7050*/  BRA `(.L_x_112) ;  /* 0xffffffb800807947 */ /* 0x000fea000383ffff */
.L_x_52:
[----:B------:R-:W-:-:S07]  /*7060*/  MOV R0, UR4 ;  /* 0x0000000400007c02 */ /* 0x000fce0008000f00 */
.L_x_113:
[----:B-1----:R1:W2:Y:S02]  /*7070*/  SYNCS.PHASECHK.TRANS64.TRYWAIT P0, [R0+URZ+0x60], R2 ;  /* 0x00006002000075a7 */ /* 0x0022a400080011ff */
[----:B--2---:R-:W-:Y:S05]  /*7080*/  @!P0 NANOSLEEP.SYNCS 0x989680 ;  /* 0x009896800000895d */ /* 0x004fea0003900000 */
[----:B------:R-:W2:Y:S02]  /*7090*/  @!P0 SYNCS.PHASECHK.TRANS64 P0, [R0+URZ+0x60], R2 ;  /* 0x00006002000085a7 */ /* 0x000ea400080010ff */
[----:B--2---:R-:W-:Y:S05]  /*70a0*/  @!P0 BRA `(.L_x_113) ;  /* 0xfffffffc00f08947 */ /* 0x004fea000383ffff */
[----:B------:R-:W-:Y:S05]  /*70b0*/  BRA `(.L_x_51) ;  /* 0xffffffb800d47947 */ /* 0x000fea000383ffff */
.L_x_59:
[----:B-1----:R1:W2:Y:S02]  /*70c0*/  SYNCS.PHASECHK.TRANS64.TRYWAIT P1, [R0+URZ+0x50], R2 ;  /* 0x00005002000075a7 */ /* 0x0022a400080211ff */
[----:B--2---:R-:W-:Y:S05]  /*70d0*/  @!P1 NANOSLEEP.SYNCS 0x989680 ;  /* 0x009896800000995d */ /* 0x004fea0003900000 */
[----:B------:R-:W2:Y:S02]  /*70e0*/  @!P1 SYNCS.PHASECHK.TRANS64 P1, [R0+URZ+0x50], R2 ;  /* 0x00005002000095a7 */ /* 0x000ea400080210ff */
[----:B--2---:R-:W-:Y:S05]  /*70f0*/  @!P1 BRA `(.L_x_59) ;  /* 0xfffffffc00f09947 */ /* 0x004fea000383ffff */
[----:B------:R-:W-:Y:S05]  /*7100*/  BRA `(.L_x_114) ;  /* 0xffffffc000307947 */ /* 0x000fea000383ffff */
.L_x_60:
[----:B------:R-:W-:-:S07]  /*7110*/  MOV R2, UR18 ;  /* 0x0000001200027c02 */ /* 0x000fce0008000f00 */
.L_x_115:
[----:B-1----:R1:W2:Y:S02]  /*7120*/  SYNCS.PHASECHK.TRANS64.TRYWAIT P0, [R2+URZ+0x90], R0 ;  /* 0x00009000020075a7 */ /* 0x0022a400080011ff */
[----:B--2---:R-:W-:Y:S05]  /*7130*/  @!P0 NANOSLEEP.SYNCS 0x989680 ;  /* 0x009896800000895d */ /* 0x004fea0003900000 */
[----:B------:R-:W2:Y:S02]  /*7140*/  @!P0 SYNCS.PHASECHK.TRANS64 P0, [R2+URZ+0x90], R0 ;  /* 0x00009000020085a7 */ /* 0x000ea400080010ff */
[----:B--2---:R-:W-:Y:S05]  /*7150*/  @!P0 BRA `(.L_x_115) ;  /* 0xfffffffc00f08947 */ /* 0x004fea000383ffff */
[----:B------:R-:W-:Y:S05]  /*7160*/  BRA `(.L_x_116) ;  /* 0xffffffc000647947 */ /* 0x000fea000383ffff */
.L_x_63:
[----:B------:R-:W-:Y:S07]  /*7170*/  MOV R0, UR6 ;  /* 0x0000000600007c02 */ /* 0x000fee0008000f00 */
.L_x_117:
[----:B-1----:R1:W2:Y:S02]  /*7180*/  SYNCS.PHASECHK.TRANS64.TRYWAIT P0, [R0+URZ], R2 ;  /* 0x00000002000075a7 */ /* 0x0022a400080011ff */
[----:B--2---:R-:W-:Y:S05]  /*7190*/  @!P0 NANOSLEEP.SYNCS 0x989680 ;  /* 0x009896800000895d */ /* 0x004fea0003900000 */
[----:B------:R-:W2:Y:S02]  /*71a0*/  @!P0 SYNCS.PHASECHK.TRANS64 P0, [R0+URZ], R2 ;  /* 0x00000002000085a7 */ /* 0x000ea400080010ff */
[----:B--2---:R-:W-:Y:S05]  /*71b0*/  @!P0 BRA `(.L_x_117) ;  /* 0xfffffffc00f08947 */ /* 0x004fea000383ffff */
[----:B------:R-:W-:Y:S05]  /*71c0*/  BRA `(.L_x_62) ;  /* 0xffffffc000847947 */ /* 0x000fea000383ffff */
.L_x_66:
[----:B------:R-:W-:-:S07]  /*71d0*/  MOV R0, UR4 ;  /* 0x0000000400007c02 */ /* 0x000fce0008000f00 */
.L_x_118:
[----:B--2---:R2:W4:Y:S02]  /*71e0*/  SYNCS.PHASECHK.TRANS64.TRYWAIT P0, [R0+URZ], R2 ;  /* 0x00000002000075a7 */ /* 0x00452400080011ff */
[----:B----4-:R-:W-:Y:S05]  /*71f0*/  @!P0 NANOSLEEP.SYNCS 0x989680 ;  /* 0x009896800000895d */ /* 0x010fea0003900000 */
[----:B------:R-:W4:Y:S02]  /*7200*/  @!P0 SYNCS.PHASECHK.TRANS64 P0, [R0+URZ], R2 ;  /* 0x00000002000085a7 */ /* 0x000f2400080010ff */
[----:B----4-:R-:W-:Y:S05]  /*7210*/  @!P0 BRA `(.L_x_118) ;  /* 0xfffffffc00f08947 */ /* 0x010fea000383ffff */
[----:B------:R-:W-:Y:S05]  /*7220*/  BRA `(.L_x_119) ;  /* 0xffffffc400247947 */ /* 0x000fea000383ffff */
.L_x_67:
[----:B------:R-:W-:-:S07]  /*7230*/  MOV R0, UR5 ;  /* 0x0000000500007c02 */ /* 0x000fce0008000f00 */
.L_x_120:
[----:B-1----:R1:W2:Y:S02]  /*7240*/  SYNCS.PHASECHK.TRANS64.TRYWAIT P0, [R0+URZ], R3 ;  /* 0x00000003000075a7 */ /* 0x0022a400080011ff */
[----:B--2---:R-:W-:Y:S05]  /*7250*/  @!P0 NANOSLEEP.SYNCS 0x989680 ;  /* 0x009896800000895d */ /* 0x004fea0003900000 */
[----:B------:R-:W2:Y:S02]  /*7260*/  @!P0 SYNCS.PHASECHK.TRANS64 P0, [R0+URZ], R3 ;  /* 0x00000003000085a7 */ /* 0x000ea400080010ff */
[----:B--2---:R-:W-:Y:S05]  /*7270*/  @!P0 BRA `(.L_x_120) ;  /* 0xfffffffc00f08947 */ /* 0x004fea000383ffff */
[----:B------:R-:W-:Y:S05]  /*7280*/  BRA `(.L_x_121) ;  /* 0xffffffc400307947 */ /* 0x000fea000383ffff */
.L_x_68:
[----:B------:R-:W-:-:S07]  /*7290*/  MOV R0, UR5 ;  /* 0x0000000500007c02 */ /* 0x000fce0008000f00 */
.L_x_122:
[----:B-1----:R1:W2:Y:S02]  /*72a0*/  SYNCS.PHASECHK.TRANS64.TRYWAIT P0, [R0+URZ], R3 ;  /* 0x00000003000075a7 */ /* 0x0022a400080011ff */
[----:B--2---:R-:W-:Y:S05]  /*72b0*/  @!P0 NANOSLEEP.SYNCS 0x989680 ;  /* 0x009896800000895d */ /* 0x004fea0003900000 */
[----:B------:R-:W2:Y:S02]  /*72c0*/  @!P0 SYNCS.PHASECHK.TRANS64 P0, [R0+URZ], R3 ;  /* 0x00000003000085a7 */ /* 0x000ea400080010ff */
[----:B--2---:R-:W-:Y:S05]  /*72d0*/  @!P0 BRA `(.L_x_122) ;  /* 0xfffffffc00f08947 */ /* 0x004fea000383ffff */
[----:B------:R-:W-:Y:S05]  /*72e0*/  BRA `(.L_x_123) ;  /* 0xffffffc4003c7947 */ /* 0x000fea000383ffff */
.L_x_69:
[----:B-1----:R-:W-:-:S07]  /*72f0*/  MOV R0, UR4 ;  /* 0x0000000400007c02 */ /* 0x002fce0008000f00 */
.L_x_124:
[----:B-1----:R1:W2:Y:S02]  /*7300*/  SYNCS.PHASECHK.TRANS64.TRYWAIT P0, [R0+URZ], R2 ;  /* 0x00000002000075a7 */ /* 0x0022a400080011ff */
[----:B--2---:R-:W-:Y:S05]  /*7310*/  @!P0 NANOSLEEP.SYNCS 0x989680 ;  /* 0x009896800000895d */ /* 0x004fea0003900000 */
[----:B------:R-:W2:Y:S02]  /*7320*/  @!P0 SYNCS.PHASECHK.TRANS64 P0, [R0+URZ], R2 ;  /* 0x00000002000085a7 */ /* 0x000ea400080010ff */
[----:B--2---:R-:W-:Y:S05]  /*7330*/  @!P0 BRA `(.L_x_124) ;  /* 0xfffffffc00f08947 */ /* 0x004fea000383ffff */
[----:B------:R-:W-:Y:S05]  /*7340*/  BRA `(.L_x_125) ;  /* 0xffffffc400487947 */ /* 0x000fea000383ffff */
.L_x_74:
[----:B--2---:R2:W3:Y:S02]  /*7350*/  SYNCS.PHASECHK.TRANS64.TRYWAIT P0, [R7+URZ+0x50], R0 ;  /* 0x00005000070075a7 */ /* 0x0044e400080011ff */
[----:B---3--:R-:W-:Y:S05]  /*7360*/  @!P0 NANOSLEEP.SYNCS 0x989680 ;  /* 0x009896800000895d */ /* 0x008fea0003900000 */
[----:B------:R-:W3:Y:S02]  /*7370*/  @!P0 SYNCS.PHASECHK.TRANS64 P0, [R7+URZ+0x50], R0 ;  /* 0x00005000070085a7 */ /* 0x000ee400080010ff */
[----:B---3--:R-:W-:Y:S05]  /*7380*/  @!P0 BRA `(.L_x_74) ;  /* 0xfffffffc00f08947 */ /* 0x008fea000383ffff */
[----:B------:R-:W-:Y:S05]  /*7390*/  BRA `(.L_x_126) ;  /* 0xffffffc8005c7947 */ /* 0x000fea000383ffff */
.L_x_77:
[----:B-1----:R-:W-:Y:S07]  /*73a0*/  MOV R0, UR17 ;  /* 0x0000001100007c02 */ /* 0x002fee0008000f00 */
.L_x_127:
[----:B-1----:R1:W2:Y:S02]  /*73b0*/  SYNCS.PHASECHK.TRANS64.TRYWAIT P2, [R0+URZ+0x48], R7 ;  /* 0x00004807000075a7 */ /* 0x0022a400080411ff */
[----:B--2---:R-:W-:Y:S05]  /*73c0*/  @!P2 NANOSLEEP.SYNCS 0x989680 ;  /* 0x009896800000a95d */ /* 0x004fea0003900000 */
[----:B------:R-:W2:Y:S02]  /*73d0*/  @!P2 SYNCS.PHASECHK.TRANS64 P2, [R0+URZ+0x48], R7 ;  /* 0x000048070000a5a7 */ /* 0x000ea400080410ff */
[----:B--2---:R-:W-:Y:S05]  /*73e0*/  @!P2 BRA `(.L_x_127) ;  /* 0xfffffffc00f0a947 */ /* 0x004fea000383ffff */
[----:B------:R-:W-:Y:S05]  /*73f0*/  BRA `(.L_x_76) ;  /* 0xffffffcc00bc7947 */ /* 0x000fea000383ffff */
.L_x_80:
[----:B-1----:R-:W-:Y:S07]  /*7400*/  MOV R0, UR17 ;  /* 0x0000001100007c02 */ /* 0x002fee0008000f00 */
.L_x_128:
[----:B-1----:R1:W2:Y:S02]  /*7410*/  SYNCS.PHASECHK.TRANS64.TRYWAIT P0, [R0+URZ+0x38], R6 ;  /* 0x00003806000075a7 */ /* 0x0022a400080011ff */
[----:B--2---:R-:W-:Y:S05]  /*7420*/  @!P0 NANOSLEEP.SYNCS 0x989680 ;  /* 0x009896800000895d */ /* 0x004fea0003900000 */
[----:B------:R-:W2:Y:S02]  /*7430*/  @!P0 SYNCS.PHASECHK.TRANS64 P0, [R0+URZ+0x38], R6 ;  /* 0x00003806000085a7 */ /* 0x000ea400080010ff */
[----:B--2---:R-:W-:Y:S05]  /*7440*/  @!P0 BRA `(.L_x_128) ;  /* 0xfffffffc00f08947 */ /* 0x004fea000383ffff */
[----:B------:R-:W-:Y:S05]  /*7450*/  BRA `(.L_x_129) ;  /* 0xffffffd0000c7947 */ /* 0x000fea000383ffff */
.L_x_83:
[----:B---3--:R3:W4:Y:S02]  /*7460*/  SYNCS.PHASECHK.TRANS64.TRYWAIT P0, [R3+URZ+0x50], R0 ;  /* 0x00005000030075a7 */ /* 0x00872400080011ff */
[----:B----4-:R-:W-:Y:S05]  /*7470*/  @!P0 NANOSLEEP.SYNCS 0x989680 ;  /* 0x009896800000895d */ /* 0x010fea0003900000 */
[----:B------:R-:W4:Y:S02]  /*7480*/  @!P0 SYNCS.PHASECHK.TRANS64 P0, [R3+URZ+0x50], R0 ;  /* 0x00005000030085a7 */ /* 0x000f2400080010ff */
[----:B----4-:R-:W-:Y:S05]  /*7490*/  @!P0 BRA `(.L_x_83) ;  /* 0xfffffffc00f08947 */ /* 0x010fea000383ffff */
[----:B------:R-:W-:Y:S05]  /*74a0*/  BRA `(.L_x_130) ;  /* 0xffffffd4004c7947 */ /* 0x000fea000383ffff */
.L_x_94:
[----:B-1----:R-:W-:Y:S04]  /*74b0*/  MOV R0, UR44 ;  /* 0x0000002c00007c02 */ /* 0x002fe80008000f00 */
[----:B------:R1:W2:Y:S03]  /*74c0*/  SYNCS.PHASECHK.TRANS64.TRYWAIT P1, [R0+URZ+0x30], R3 ;  /* 0x00003003000075a7 */ /* 0x0002a600080211ff */
[----:B--2---:R-:W-:Y:S05]  /*74d0*/  @!P1 NANOSLEEP.SYNCS 0x989680 ;  /* 0x009896800000995d */ /* 0x004fea0003900000 */
[----:B------:R-:W2:Y:S02]  /*74e0*/  @!P1 SYNCS.PHASECHK.TRANS64 P1, [R0+URZ+0x30], R3 ;  /* 0x00003003000095a7 */ /* 0x000ea400080210ff */
[----:B--2---:R-:W-:Y:S05]  /*74f0*/  @!P1 BRA `(.L_x_94) ;  /* 0xfffffffc00ec9947 */ /* 0x004fea000383ffff */
[----:B------:R-:W-:Y:S05]  /*7500*/  BRA `(.L_x_93) ;  /* 0xffffffe000a47947 */ /* 0x000fea000383ffff */
.L_x_96:
[----:B------:R1:W1:Y:S02]  /*7510*/  SYNCS.PHASECHK.TRANS64.TRYWAIT P1, [R22+URZ+0x70], R4 ;  /* 0x00007004160075a7 */ /* 0x00026400080211ff */
[----:B-1----:R-:W-:Y:S05]  /*7520*/  @!P1 NANOSLEEP.SYNCS 0x989680 ;  /* 0x009896800000995d */ /* 0x002fea0003900000 */
[----:B------:R-:W1:Y:S02]  /*7530*/  @!P1 SYNCS.PHASECHK.TRANS64 P1, [R22+URZ+0x70], R4 ;  /* 0x00007004160095a7 */ /* 0x000e6400080210ff */
[----:B-1----:R-:W-:Y:S05]  /*7540*/  @!P1 BRA `(.L_x_96) ;  /* 0xfffffffc00f09947 */ /* 0x002fea000383ffff */
[----:B------:R-:W-:Y:S05]  /*7550*/  BRA `(.L_x_95) ;  /* 0xffffffe000e87947 */ /* 0x000fea000383ffff */
        .weak           $__internal_0_$__cuda_sm10x_tcgen05_guardrail_trap_col_being_dealloced_not_returned_by_alloc
        .type           $__internal_0_$__cuda_sm10x_tcgen05_guardrail_trap_col_being_dealloced_not_returned_by_alloc,@function
        .size           $__internal_0_$__cuda_sm10x_tcgen05_guardrail_trap_col_being_dealloced_not_returned_by_alloc,($__internal_1_$__cuda_sm10x_tcgen05_guardrail_trap_phase_invalid_during_alloc - $__internal_0_$__cuda_sm10x_tcgen05_guardrail_trap_col_being_dealloced_not_returned_by_alloc)
$__internal_0_$__cuda_sm10x_tcgen05_guardrail_trap_col_being_dealloced_not_returned_by_alloc:
[----:B------:R-:W-:Y:S05]  /*7560*/  BPT.TRAP 0x1 ;  /* 0x000000040000795c */ /* 0x000fea0000300000 */
[----:B------:R-:W-:-:S04]  /*7570*/  HFMA2 R3, -RZ, RZ, 0, 0 ;  /* 0x00000000ff037431 */ /* 0x000fc800000001ff */
[----:B------:R-:W-:Y:S05]  /*7580*/  RET.REL.NODEC R2 `(_ZN7cutlass13device_kernelINS_4gemm6kernel13GemmUniversalIN4cute5tupleIJiiiiEEENS1_10collective13CollectiveMmaINS1_35MainloopSm100TmaUmmaWarpSpecializedILi3ELi2ELi4ENS5_IJNS4_1CILi1EEENSA_ILi2EEESB_EEEEENS5_IJNSA_ILi128EEENSA_ILi64EEENSA_ILi32EEEEEENS_12float_e5m2_tENS5_IJlSB_lEEESJ_SK_NS4_8TiledMMAINS4_8MMA_AtomIJNS4_10MMA_TraitsINS4_19SM100_MMA_F8F6F4_SSEJSJ_SJ_fSF_SG_NS4_17integral_constantINS4_4UMMA5MajorELSR_0EEESS_NSP_INSQ_7ScaleInELST_0EEESU_EEEEEENS4_6LayoutINS5_IJSB_SB_SB_EEENS5_IJNSA_ILi0EEESZ_SZ_EEEEENS5_IJNS4_10UnderscoreES12_S12_EEEEENS4_23SM90_TMA_LOAD_MULTICASTENS4_14ComposedLayoutINS4_7SwizzleILi1ELi4ELi3EEENS4_18smem_ptr_flag_bitsILi8EEENSX_INS5_IJNSA_ILi8EEESH_EEENS5_IJSH_SB_EEEEEEEvNS4_8identityENS4_13SM90_TMA_LOADES1F_vS1G_EENS_8epilogue10collective18CollectiveEpilogueINS1J_23Sm100TmaWarpSpecializedILi1ELi1ELi64ELb0ELb0EEEJSI_NS5_IJNSX_ISF_SB_EENSX_ISG_SB_EEEEESJ_SK_SJ_SK_NS1J_6fusion15FusionCallbacksIS1N_NS1R_17LinearCombinationISJ_fSJ_fLNS_15FloatRoundStyleE2EEESI_S1Q_JEEENS4_5SM1004TMEM4LOAD26SM100_TMEM_LOAD_32dp32b64xES1H_NS16_INS17_ILi2ELi4ELi3EEES1A_NSX_INS5_IJS1B_SG_EEENS5_IJSG_SB_EEEEEEENS4_39AutoVectorizingCopyWithAssumedAlignmentILi128EEENS4_14SM90_TMA_STOREES25_S27_S27_EEEvvEEEEvNT_6ParamsE) ;  /* 0xffffff88029c7950 */ /* 0x000fea0003c3ffff */
        .weak           $__internal_1_$__cuda_sm10x_tcgen05_guardrail_trap_phase_invalid_during_alloc
        .type           $__internal_1_$__cuda_sm10x_tcgen05_guardrail_trap_phase_invalid_during_alloc,@function
        .size           $__internal_1_$__cuda_sm10x_tcgen05_guardrail_trap_phase_invalid_during_alloc,($__internal_2_$__cuda_sm10x_tcgen05_guardrail_trap_unallocated_columns_being_dealloced - $__internal_1_$__cuda_sm10x_tcgen05_guardrail_trap_phase_invalid_during_alloc)
$__internal_1_$__cuda_sm10x_tcgen05_guardrail_trap_phase_invalid_during_alloc:
[----:B------:R-:W-:Y:S05]  /*7590*/  BPT.TRAP 0x1 ;  /* 0x000000040000795c */ /* 0x000fea0000300000 */
[----:B------:R-:W-:-:S04]  /*75a0*/  MOV R5, 0x0 ;  /* 0x0000000000057802 */ /* 0x000fc80000000f00 */
[----:B------:R-:W-:Y:S05]  /*75b0*/  RET.REL.NODEC R4 `(_ZN7cutlass13device_kernelINS_4gemm6kernel13GemmUniversalIN4cute5tupleIJiiiiEEENS1_10collective13CollectiveMmaINS1_35MainloopSm100TmaUmmaWarpSpecializedILi3ELi2ELi4ENS5_IJNS4_1CILi1EEENSA_ILi2EEESB_EEEEENS5_IJNSA_ILi128EEENSA_ILi64EEENSA_ILi32EEEEEENS_12float_e5m2_tENS5_IJlSB_lEEESJ_SK_NS4_8TiledMMAINS4_8MMA_AtomIJNS4_10MMA_TraitsINS4_19SM100_MMA_F8F6F4_SSEJSJ_SJ_fSF_SG_NS4_17integral_constantINS4_4UMMA5MajorELSR_0EEESS_NSP_INSQ_7ScaleInELST_0EEESU_EEEEEENS4_6LayoutINS5_IJSB_SB_SB_EEENS5_IJNSA_ILi0EEESZ_SZ_EEEEENS5_IJNS4_10UnderscoreES12_S12_EEEEENS4_23SM90_TMA_LOAD_MULTICASTENS4_14ComposedLayoutINS4_7SwizzleILi1ELi4ELi3EEENS4_18smem_ptr_flag_bitsILi8EEENSX_INS5_IJNSA_ILi8EEESH_EEENS5_IJSH_SB_EEEEEEEvNS4_8identityENS4_13SM90_TMA_LOADES1F_vS1G_EENS_8epilogue10collective18CollectiveEpilogueINS1J_23Sm100TmaWarpSpecializedILi1ELi1ELi64ELb0ELb0EEEJSI_NS5_IJNSX_ISF_SB_EENSX_ISG_SB_EEEEESJ_SK_SJ_SK_NS1J_6fusion15FusionCallbacksIS1N_NS1R_17LinearCombinationISJ_fSJ_fLNS_15FloatRoundStyleE2EEESI_S1Q_JEEENS4_5SM1004TMEM4LOAD26SM100_TMEM_LOAD_32dp32b64xES1H_NS16_INS17_ILi2ELi4ELi3EEES1A_NSX_INS5_IJS1B_SG_EEENS5_IJSG_SB_EEEEEEENS4_39AutoVectorizingCopyWithAssumedAlignmentILi128EEENS4_14SM90_TMA_STOREES25_S27_S27_EEEvvEEEEvNT_6ParamsE) ;  /* 0xffffff8804907950 */ /* 0x000fea0003c3ffff */
        .weak           $__internal_2_$__cuda_sm10x_tcgen05_guardrail_trap_unallocated_columns_being_dealloced
        .type           $__internal_2_$__cuda_sm10x_tcgen05_guardrail_trap_unallocated_columns_being_dealloced,@function
        .size           $__internal_2_$__cuda_sm10x_tcgen05_guardrail_trap_unallocated_columns_being_dealloced,(.L_x_132 - $__internal_2_$__cuda_sm10x_tcgen05_guardrail_trap_unallocated_columns_being_dealloced)
$__internal_2_$__cuda_sm10x_tcgen05_guardrail_trap_unallocated_columns_being_dealloced:
[----:B------:R-:W-:Y:S05]  /*75c0*/  BPT.TRAP 0x1 ;  /* 0x000000040000795c */ /* 0x000fea0000300000 */
[----:B------:R-:W-:-:S04]  /*75d0*/  HFMA2 R3, -RZ, RZ, 0, 0 ;  /* 0x00000000ff037431 */ /* 0x000fc800000001ff */
[----:B------:R-:W-:Y:S05]  /*75e0*/  RET.REL.NODEC R2 `(_ZN7cutlass13device_kernelINS_4gemm6kernel13GemmUniversalIN4cute5tupleIJiiiiEEENS1_10collective13CollectiveMmaINS1_35MainloopSm100TmaUmmaWarpSpecializedILi3ELi2ELi4ENS5_IJNS4_1CILi1EEENSA_ILi2EEESB_EEEEENS5_IJNSA_ILi128EEENSA_ILi64EEENSA_ILi32EEEEEENS_12float_e5m2_tENS5_IJlSB_lEEESJ_SK_NS4_8TiledMMAINS4_8MMA_AtomIJNS4_10MMA_TraitsINS4_19SM100_MMA_F8F6F4_SSEJSJ_SJ_fSF_SG_NS4_17integral_constantINS4_4UMMA5MajorELSR_0EEESS_NSP_INSQ_7ScaleInELST_0EEESU_EEEEEENS4_6LayoutINS5_IJSB_SB_SB_EEENS5_IJNSA_ILi0EEESZ_SZ_EEEEENS5_IJNS4_10UnderscoreES12_S12_EEEEENS4_23SM90_TMA_LOAD_MULTICASTENS4_14ComposedLayoutINS4_7SwizzleILi1ELi4ELi3EEENS4_18smem_ptr_flag_bitsILi8EEENSX_INS5_IJNSA_ILi8EEESH_EEENS5_IJSH_SB_EEEEEEEvNS4_8identityENS4_13SM90_TMA_LOADES1F_vS1G_EENS_8epilogue10collective18CollectiveEpilogueINS1J_23Sm100TmaWarpSpecializedILi1ELi1ELi64ELb0ELb0EEEJSI_NS5_IJNSX_ISF_SB_EENSX_ISG_SB_EEEEESJ_SK_SJ_SK_NS1J_6fusion15FusionCallbacksIS1N_NS1R_17LinearCombinationISJ_fSJ_fLNS_15FloatRoundStyleE2EEESI_S1Q_JEEENS4_5SM1004TMEM4LOAD26SM100_TMEM_LOAD_32dp32b64xES1H_NS16_INS17_ILi2ELi4ELi3EEES1A_NSX_INS5_IJS1B_SG_EEENS5_IJSG_SB_EEEEEEENS4_39AutoVectorizingCopyWithAssumedAlignmentILi128EEENS4_14SM90_TMA_STOREES25_S27_S27_EEEvvEEEEvNT_6ParamsE) ;  /* 0xffffff8802847950 */ /* 0x000fea0003c3ffff */
.L_x_131:
[----:B------:R-:W-:-:S00]  /*75f0*/  BRA `(.L_x_131) ;  /* 0xfffffffc00fc7947 */ /* 0x000fc0000383ffff */
[----:B------:R-:W-:-:S00]  /*7600*/  NOP ;  /* 0x0000000000007918 */ /* 0x000fc00000000000 */
[----:B------:R-:W-:-:S00]  /*7610*/  NOP ;  /* 0x0000000000007918 */ /* 0x000fc00000000000 */
[----:B------:R-:W-:-:S00]  /*7620*/  NOP ;  /* 0x0000000000007918 */ /* 0x000fc00000000000 */
[----:B------:R-:W-:-:S00]  /*7630*/  NOP ;  /* 0x0000000000007918 */ /* 0x000fc00000000000 */
[----:B------:R-:W-:-:S00]  /*7640*/  NOP ;  /* 0x0000000000007918 */ /* 0x000fc00000000000 */
[----:B------:R-:W-:-:S00]  /*7650*/  NOP ;  /* 0x0000000000007918 */ /* 0x000fc00000000000 */
[----:B------:R-:W-:-:S00]  /*7660*/  NOP ;  /* 0x0000000000007918 */ /* 0x000fc00000000000 */
[----:B------:R-:W-:-:S00]  /*7670*/  NOP ;  /* 0x0000000000007918 */ /* 0x000fc00000000000 */
.L_x_132:


//--------------------- .nv.global.init           --------------------------
	.section	.nv.global.init,"aw",@progbits
.nv.global.init:
	.type		$str$27,@object
	.size		$str$27,($str$28 - $str$27)
$str$27:
        /*0000*/ 	.byte	0x28, 0x61, 0x64, 0x64, 0x72, 0x65, 0x73, 0x73, 0x20, 0x26, 0x20, 0x6d, 0x61, 0x73, 0x6b, 0x29
        /*0010*/ 	.byte	0x20, 0x3d, 0x3d, 0x20, 0x30, 0x00
	.type		$str$28,@object
	.size		$str$28,($str$26 - $str$28)
$str$28:
        /*0016*/ 	.byte	0x2f, 0x74, 0x6d, 0x70, 0x2f, 0x63, 0x75, 0x74, 0x6c, 0x61, 0x73, 0x73, 0x5f, 0x73, 0x77, 0x65
        /*0026*/ 	.byte	0x65, 0x70, 0x5f, 0x73, 0x72, 0x63, 0x2f, 0x69, 0x6e, 0x63, 0x6c, 0x75, 0x64, 0x65, 0x2f, 0x63
        /*0036*/ 	.byte	0x75, 0x74, 0x65, 0x2f, 0x70, 0x6f, 0x69, 0x6e, 0x74, 0x65, 0x72, 0x5f, 0x66, 0x6c, 0x61, 0x67
        /*0046*/ 	.byte	0x67, 0x65, 0x64, 0x2e, 0x68, 0x70, 0x70, 0x00
	.type		$str$26,@object
	.size		$str$26,($str$25 - $str$26)
$str$26:
        /*004e*/ 	.byte	0x2f, 0x74, 0x6d, 0x70, 0x2f, 0x63, 0x75, 0x74, 0x6c, 0x61, 0x73, 0x73, 0x5f, 0x73, 0x77, 0x65
        /*005e*/ 	.byte	0x65, 0x70, 0x5f, 0x73, 0x72, 0x63, 0x2f, 0x69, 0x6e, 0x63, 0x6c, 0x75, 0x64, 0x65, 0x2f, 0x63
        /*006e*/ 	.byte	0x75, 0x74, 0x65, 0x2f, 0x61, 0x74, 0x6f, 0x6d, 0x2f, 0x63, 0x6f, 0x70, 0x79, 0x5f, 0x74, 0x72
        /*007e*/ 	.byte	0x61, 0x69, 0x74, 0x73, 0x5f, 0x73, 0x6d, 0x31, 0x30, 0x30, 0x2e, 0x68, 0x70, 0x70, 0x00
	.type		$str$25,@object
	.size		$str$25,(__unnamed_1 - $str$25)
$str$25:
        /*008d*/ 	.byte	0x28, 0x28, 0x75, 0x69, 0x6e, 0x74, 0x33, 0x32, 0x5f, 0x74, 0x28, 0x74, 0x68, 0x72, 0x65, 0x61
        /*009d*/ 	.byte	0x64, 0x49, 0x64, 0x78, 0x2e, 0x78, 0x29, 0x20, 0x2f, 0x20, 0x33, 0x32, 0x29, 0x20, 0x25, 0x20
        /*00ad*/ 	.byte	0x34, 0x29, 0x20, 0x3d, 0x3d, 0x20, 0x28, 0x28, 0x28, 0x74, 0x6d, 0x65, 0x6d, 0x5f, 0x61, 0x64
        /*00bd*/ 	.byte	0x64, 0x72, 0x20, 0x3e, 0x3e, 0x20, 0x31, 0x36, 0x29, 0x20, 0x2f, 0x20, 0x33, 0x32, 0x29, 0x20
        /*00cd*/ 	.byte	0x25, 0x20, 0x34, 0x29, 0x00
	.type		__unnamed_1,@object
	.size		__unnamed_1,(__unnamed_2 - __unnamed_1)
__unnamed_1:
        /*00d2*/ 	.byte	0x61, 0x75, 0x74, 0x6f, 0x20, 0x63, 0x75, 0x74, 0x65, 0x3a, 0x3a, 0x61, 0x73, 0x5f, 0x70, 0x6f
        /* <DEDUP_REMOVED lines=24> */
        /*0262*/ 	.byte	0x43, 0x3c, 0x38, 0x31, 0x39, 0x32, 0x3e, 0x3e, 0x3e, 0x3e, 0x5d, 0x00
	.type		__unnamed_2,@object
	.size		__unnamed_2,(.L_2 - __unnamed_2)
__unnamed_2:
        /* <DEDUP_REMOVED lines=42> */
        /*050e*/ 	.byte	0x3e, 0x3e, 0x3e, 0x3e, 0x5d, 0x00
.L_2:


//--------------------- .nv.shared._ZN7cutlass13device_kernelINS_4gemm6kernel13GemmUniversalIN4cute5tupleIJiiiiEEENS1_10collective13CollectiveMmaINS1_35MainloopSm100TmaUmmaWarpSpecializedILi3ELi2ELi4ENS5_IJNS4_1CILi1EEENSA_ILi2EEESB_EEEEENS5_IJNSA_ILi128EEENSA_ILi64EEENSA_ILi32EEEEEENS_12float_e5m2_tENS5_IJlSB_lEEESJ_SK_NS4_8TiledMMAINS4_8MMA_AtomIJNS4_10MMA_TraitsINS4_19SM100_MMA_F8F6F4_SSEJSJ_SJ_fSF_SG_NS4_17integral_constantINS4_4UMMA5MajorELSR_0EEESS_NSP_INSQ_7ScaleInELST_0EEESU_EEEEEENS4_6LayoutINS5_IJSB_SB_SB_EEENS5_IJNSA_ILi0EEESZ_SZ_EEEEENS5_IJNS4_10UnderscoreES12_S12_EEEEENS4_23SM90_TMA_LOAD_MULTICASTENS4_14ComposedLayoutINS4_7SwizzleILi1ELi4ELi3EEENS4_18smem_ptr_flag_bitsILi8EEENSX_INS5_IJNSA_ILi8EEESH_EEENS5_IJSH_SB_EEEEEEEvNS4_8identityENS4_13SM90_TMA_LOADES1F_vS1G_EENS_8epilogue10collective18CollectiveEpilogueINS1J_23Sm100TmaWarpSpecializedILi1ELi1ELi64ELb0ELb0EEEJSI_NS5_IJNSX_ISF_SB_EENSX_ISG_SB_EEEEESJ_SK_SJ_SK_NS1J_6fusion15FusionCallbacksIS1N_NS1R_17LinearCombinationISJ_fSJ_fLNS_15FloatRoundStyleE2EEESI_S1Q_JEEENS4_5SM1004TMEM4LOAD26SM100_TMEM_LOAD_32dp32b64xES1H_NS16_INS17_ILi2ELi4ELi3EEES1A_NSX_INS5_IJS1B_SG_EEENS5_IJSG_SB_EEEEEEENS4_39AutoVectorizingCopyWithAssumedAlignmentILi128EEENS4_14SM90_TMA_STOREES25_S27_S27_EEEvvEEEEvNT_6ParamsE --------------------------
	.section	.nv.shared._ZN7cutlass13device_kernelINS_4gemm6kernel13GemmUniversalIN4cute5tupleIJiiiiEEENS1_10collective13CollectiveMmaINS1_35MainloopSm100TmaUmmaWarpSpecializedILi3ELi2ELi4ENS5_IJNS4_1CILi1EEENSA_ILi2EEESB_EEEEENS5_IJNSA_ILi128EEENSA_ILi64EEENSA_ILi32EEEEEENS_12float_e5m2_tENS5_IJlSB_lEEESJ_SK_NS4_8TiledMMAINS4_8MMA_AtomIJNS4_10MMA_TraitsINS4_19SM100_MMA_F8F6F4_SSEJSJ_SJ_fSF_SG_NS4_17integral_constantINS4_4UMMA5MajorELSR_0EEESS_NSP_INSQ_7ScaleInELST_0EEESU_EEEEEENS4_6LayoutINS5_IJSB_SB_SB_EEENS5_IJNSA_ILi0EEESZ_SZ_EEEEENS5_IJNS4_10UnderscoreES12_S12_EEEEENS4_23SM90_TMA_LOAD_MULTICASTENS4_14ComposedLayoutINS4_7SwizzleILi1ELi4ELi3EEENS4_18smem_ptr_flag_bitsILi8EEENSX_INS5_IJNSA_ILi8EEESH_EEENS5_IJSH_SB_EEEEEEEvNS4_8identityENS4_13SM90_TMA_LOADES1F_vS1G_EENS_8epilogue10collective18CollectiveEpilogueINS1J_23Sm100TmaWarpSpecializedILi1ELi1ELi64ELb0ELb0EEEJSI_NS5_IJNSX_ISF_SB_EENSX_ISG_SB_EEEEESJ_SK_SJ_SK_NS1J_6fusion15FusionCallbacksIS1N_NS1R_17LinearCombinationISJ_fSJ_fLNS_15FloatRoundStyleE2EEESI_S1Q_JEEENS4_5SM1004TMEM4LOAD26SM100_TMEM_LOAD_32dp32b64xES1H_NS16_INS17_ILi2ELi4ELi3EEES1A_NSX_INS5_IJS1B_SG_EEENS5_IJSG_SB_EEEEEEENS4_39AutoVectorizingCopyWithAssumedAlignmentILi128EEENS4_14SM90_TMA_STOREES25_S27_S27_EEEvvEEEEvNT_6ParamsE,"aw",@nobits
	.sectionflags	@""
	.align	16
	.zero		1024


//--------------------- .nv.shared.reserved.0     --------------------------
	.section	.nv.shared.reserved.0,"aw",@nobits
	.weak		__nv_reservedSMEM_offset_0_alias
	.size		__nv_reservedSMEM_offset_0_alias, 0, 64
	.other		__nv_reservedSMEM_offset_0_alias,@"STO_CUDA_RESERVED_SHARED STV_DEFAULT"
__nv_reservedSMEM_offset_0_alias:
	.zero		0
.nv.shared.reserved.0:
	.zero		64
	.weak		__nv_reservedSMEM_tcgen05_partition
	.type		__nv_reservedSMEM_tcgen05_partition,@object
	.size		__nv_reservedSMEM_tcgen05_partition,(.L_0 - __nv_reservedSMEM_tcgen05_partition)
__nv_reservedSMEM_tcgen05_partition:
	.zero		32
.L_0:


//--------------------- .nv.global                --------------------------
	.section	.nv.global,"aw",@nobits
.nv.global:
	.type		_ZN39_INTERNAL_13dc54dc_4_k_cu_465b369c_91484cute1_E,@object
	.size		_ZN39_INTERNAL_13dc54dc_4_k_cu_465b369c_91484cute1_E,(_ZN39_INTERNAL_13dc54dc_4_k_cu_465b369c_91484cuda3std3__45__cpo6cbeginE - _ZN39_INTERNAL_13dc54dc_4_k_cu_465b369c_91484cute1_E)
_ZN39_INTERNAL_13dc54dc_4_k_cu_465b369c_91484cute1_E:
	.zero		1
	.type		_ZN39_INTERNAL_13dc54dc_4_k_cu_465b369c_91484cuda3std3__45__cpo6cbeginE,@object
	.size		_ZN39_INTERNAL_13dc54dc_4_k_cu_465b369c_91484cuda3std3__45__cpo6cbeginE,(_ZN39_INTERNAL_13dc54dc_4_k_cu_465b369c_91484cuda3std3__48in_placeE - _ZN39_INTERNAL_13dc54dc_4_k_cu_465b369c_91484cuda3std3__45__cpo6cbeginE)
_ZN39_INTERNAL_13dc54dc_4_k_cu_465b369c_91484cuda3std3__45__cpo6cbeginE:
	.zero		1
	.type		_ZN39_INTERNAL_13dc54dc_4_k_cu_465b369c_91484cuda3std3__48in_placeE,@object
	.size		_ZN39_INTERNAL_13dc54dc_4_k_cu_465b369c_91484cuda3std3__48in_placeE,(_ZN39_INTERNAL_13dc54dc_4_k_cu_465b369c_91484cuda3std6ranges3__45__cpo9iter_moveE - _ZN39_INTERNAL_13dc54dc_4_k_cu_465b369c_91484cuda3std3__48in_placeE)
_ZN39_INTERNAL_13dc54dc_4_k_cu_465b369c_91484cuda3std3__48in_placeE:
	.zero		1
	.type		_ZN39_INTERNAL_13dc54dc_4_k_cu_465b369c_91484cuda3std6ranges3__45__cpo9iter_moveE,@object
	.size		_ZN39_INTERNAL_13dc54dc_4_k_cu_465b369c_91484cuda3std6ranges3__45__cpo9iter_moveE,(_ZN39_INTERNAL_13dc54dc_4_k_cu_465b369c_91484cuda3std3__45__cpo5beginE - _ZN39_INTERNAL_13dc54dc_4_k_cu_465b369c_91484cuda3std6ranges3__45__cpo9iter_moveE)
_ZN39_INTERNAL_13dc54dc_4_k_cu_465b369c_91484cuda3std6ranges3__45__cpo9iter_moveE:
	.zero		1
	.type		_ZN39_INTERNAL_13dc54dc_4_k_cu_465b369c_91484cuda3std3__45__cpo5beginE,@object
	.size		_ZN39_INTERNAL_13dc54dc_4_k_cu_465b369c_91484cuda3std3__45__cpo5beginE,(_ZN39_INTERNAL_13dc54dc_4_k_cu_465b369c_91484cuda3std3__441_GLOBAL__N__13dc54dc_4_k_cu_465b369c_91486ignoreE - _ZN39_INTERNAL_13dc54dc_4_k_cu_465b369c_91484cuda3std3__45__cpo5beginE)
_ZN39_INTERNAL_13dc54dc_4_k_cu_465b369c_91484cuda3std3__45__cpo5beginE:
	.zero		1
	.type		_ZN39_INTERNAL_13dc54dc_4_k_cu_465b369c_91484cuda3std3__441_GLOBAL__N__13dc54dc_4_k_cu_465b369c_91486ignoreE,@object
	.size		_ZN39_INTERNAL_13dc54dc_4_k_cu_465b369c_91484cuda3std3__441_GLOBAL__N__13dc54dc_4_k_cu_465b369c_91486ignoreE,(_ZN39_INTERNAL_13dc54dc_4_k_cu_465b369c_91484cute7productE - _ZN39_INTERNAL_13dc54dc_4_k_cu_465b369c_91484cuda3std3__441_GLOBAL__N__13dc54dc_4_k_cu_465b369c_91486ignoreE)
_ZN39_INTERNAL_13dc54dc_4_k_cu_465b369c_91484cuda3std3__441_GLOBAL__N__13dc54dc_4_k_cu_465b369c_91486ignoreE:
	.zero		1
	.type		_ZN39_INTERNAL_13dc54dc_4_k_cu_465b369c_91484cute7productE,@object
	.size		_ZN39_INTERNAL_13dc54dc_4_k_cu_465b369c_91484cute7productE,(_ZN39_INTERNAL_13dc54dc_4_k_cu_465b369c_91484cuda3std3__45__cpo3endE - _ZN39_INTERNAL_13dc54dc_4_k_cu_465b369c_91484cute7productE)
_ZN39_INTERNAL_13dc54dc_4_k_cu_465b369c_91484cute7productE:
	.zero		1
	.type		_ZN39_INTERNAL_13dc54dc_4_k_cu_465b369c_91484cuda3std3__45__cpo3endE,@object
	.size		_ZN39_INTERNAL_13dc54dc_4_k_cu_465b369c_91484cuda3std3__45__cpo3endE,(_ZN39_INTERNAL_13dc54dc_4_k_cu_465b369c_91484cuda3std3__419piecewise_constructE - _ZN39_INTERNAL_13dc54dc_4_k_cu_465b369c_91484cuda3std3__45__cpo3endE)
_ZN39_INTERNAL_13dc54dc_4_k_cu_465b369c_91484cuda3std3__45__cpo3endE:
	.zero		1
	.type		_ZN39_INTERNAL_13dc54dc_4_k_cu_465b369c_91484cuda3std3__419piecewise_constructE,@object
	.size		_ZN39_INTERNAL_13dc54dc_4_k_cu_465b369c_91484cuda3std3__419piecewise_constructE,(_ZN39_INTERNAL_13dc54dc_4_k_cu_465b369c_91484cuda3std3__45__cpo4cendE - _ZN39_INTERNAL_13dc54dc_4_k_cu_465b369c_91484cuda3std3__419piecewise_constructE)
_ZN39_INTERNAL_13dc54dc_4_k_cu_465b369c_91484cuda3std3__419piecewise_constructE:
	.zero		1
	.type		_ZN39_INTERNAL_13dc54dc_4_k_cu_465b369c_91484cuda3std3__45__cpo4cendE,@object
	.size		_ZN39_INTERNAL_13dc54dc_4_k_cu_465b369c_91484cuda3std3__45__cpo4cendE,(_ZN39_INTERNAL_13dc54dc_4_k_cu_465b369c_91484cuda3std6ranges3__45__cpo4swapE - _ZN39_INTERNAL_13dc54dc_4_k_cu_465b369c_91484cuda3std3__45__cpo4cendE)
_ZN39_INTERNAL_13dc54dc_4_k_cu_465b369c_91484cuda3std3__45__cpo4cendE:
	.zero		1
	.type		_ZN39_INTERNAL_13dc54dc_4_k_cu_465b369c_91484cuda3std6ranges3__45__cpo4swapE,@object
	.size		_ZN39_INTERNAL_13dc54dc_4_k_cu_465b369c_91484cuda3std6ranges3__45__cpo4swapE,(.L_10 - _ZN39_INTERNAL_13dc54dc_4_k_cu_465b369c_91484cuda3std6ranges3__45__cpo4swapE)
_ZN39_INTERNAL_13dc54dc_4_k_cu_465b369c_91484cuda3std6ranges3__45__cpo4swapE:
	.zero		1
.L_10:


//--------------------- .nv.constant0._ZN7cutlass13device_kernelINS_4gemm6kernel13GemmUniversalIN4cute5tupleIJiiiiEEENS1_10collective13CollectiveMmaINS1_35MainloopSm100TmaUmmaWarpSpecializedILi3ELi2ELi4ENS5_IJNS4_1CILi1EEENSA_ILi2EEESB_EEEEENS5_IJNSA_ILi128EEENSA_ILi64EEENSA_ILi32EEEEEENS_12float_e5m2_tENS5_IJlSB_lEEESJ_SK_NS4_8TiledMMAINS4_8MMA_AtomIJNS4_10MMA_TraitsINS4_19SM100_MMA_F8F6F4_SSEJSJ_SJ_fSF_SG_NS4_17integral_constantINS4_4UMMA5MajorELSR_0EEESS_NSP_INSQ_7ScaleInELST_0EEESU_EEEEEENS4_6LayoutINS5_IJSB_SB_SB_EEENS5_IJNSA_ILi0EEESZ_SZ_EEEEENS5_IJNS4_10UnderscoreES12_S12_EEEEENS4_23SM90_TMA_LOAD_MULTICASTENS4_14ComposedLayoutINS4_7SwizzleILi1ELi4ELi3EEENS4_18smem_ptr_flag_bitsILi8EEENSX_INS5_IJNSA_ILi8EEESH_EEENS5_IJSH_SB_EEEEEEEvNS4_8identityENS4_13SM90_TMA_LOADES1F_vS1G_EENS_8epilogue10collective18CollectiveEpilogueINS1J_23Sm100TmaWarpSpecializedILi1ELi1ELi64ELb0ELb0EEEJSI_NS5_IJNSX_ISF_SB_EENSX_ISG_SB_EEEEESJ_SK_SJ_SK_NS1J_6fusion15FusionCallbacksIS1N_NS1R_17LinearCombinationISJ_fSJ_fLNS_15FloatRoundStyleE2EEESI_S1Q_JEEENS4_5SM1004TMEM4LOAD26SM100_TMEM_LOAD_32dp32b64xES1H_NS16_INS17_ILi2ELi4ELi3EEES1A_NSX_INS5_IJS1B_SG_EEENS5_IJSG_SB_EEEEEEENS4_39AutoVectorizingCopyWithAssumedAlignmentILi128EEENS4_14SM90_TMA_STOREES25_S27_S27_EEEvvEEEEvNT_6ParamsE --------------------------
	.section	.nv.constant0._ZN7cutlass13device_kernelINS_4gemm6kernel13GemmUniversalIN4cute5tupleIJiiiiEEENS1_10collective13CollectiveMmaINS1_35MainloopSm100TmaUmmaWarpSpecializedILi3ELi2ELi4ENS5_IJNS4_1CILi1EEENSA_ILi2EEESB_EEEEENS5_IJNSA_ILi128EEENSA_ILi64EEENSA_ILi32EEEEEENS_12float_e5m2_tENS5_IJlSB_lEEESJ_SK_NS4_8TiledMMAINS4_8MMA_AtomIJNS4_10MMA_TraitsINS4_19SM100_MMA_F8F6F4_SSEJSJ_SJ_fSF_SG_NS4_17integral_constantINS4_4UMMA5MajorELSR_0EEESS_NSP_INSQ_7ScaleInELST_0EEESU_EEEEEENS4_6LayoutINS5_IJSB_SB_SB_EEENS5_IJNSA_ILi0EEESZ_SZ_EEEEENS5_IJNS4_10UnderscoreES12_S12_EEEEENS4_23SM90_TMA_LOAD_MULTICASTENS4_14ComposedLayoutINS4_7SwizzleILi1ELi4ELi3EEENS4_18smem_ptr_flag_bitsILi8EEENSX_INS5_IJNSA_ILi8EEESH_EEENS5_IJSH_SB_EEEEEEEvNS4_8identityENS4_13SM90_TMA_LOADES1F_vS1G_EENS_8epilogue10collective18CollectiveEpilogueINS1J_23Sm100TmaWarpSpecializedILi1ELi1ELi64ELb0ELb0EEEJSI_NS5_IJNSX_ISF_SB_EENSX_ISG_SB_EEEEESJ_SK_SJ_SK_NS1J_6fusion15FusionCallbacksIS1N_NS1R_17LinearCombinationISJ_fSJ_fLNS_15FloatRoundStyleE2EEESI_S1Q_JEEENS4_5SM1004TMEM4LOAD26SM100_TMEM_LOAD_32dp32b64xES1H_NS16_INS17_ILi2ELi4ELi3EEES1A_NSX_INS5_IJS1B_SG_EEENS5_IJSG_SB_EEEEEEENS4_39AutoVectorizingCopyWithAssumedAlignmentILi128EEENS4_14SM90_TMA_STOREES25_S27_S27_EEEvvEEEEvNT_6ParamsE,"a",@progbits
	.sectionflags	@""
	.align	4
.nv.constant0._ZN7cutlass13device_kernelINS_4gemm6kernel13GemmUniversalIN4cute5tupleIJiiiiEEENS1_10collective13CollectiveMmaINS1_35MainloopSm100TmaUmmaWarpSpecializedILi3ELi2ELi4ENS5_IJNS4_1CILi1EEENSA_ILi2EEESB_EEEEENS5_IJNSA_ILi128EEENSA_ILi64EEENSA_ILi32EEEEEENS_12float_e5m2_tENS5_IJlSB_lEEESJ_SK_NS4_8TiledMMAINS4_8MMA_AtomIJNS4_10MMA_TraitsINS4_19SM100_MMA_F8F6F4_SSEJSJ_SJ_fSF_SG_NS4_17integral_constantINS4_4UMMA5MajorELSR_0EEESS_NSP_INSQ_7ScaleInELST_0EEESU_EEEEEENS4_6LayoutINS5_IJSB_SB_SB_EEENS5_IJNSA_ILi0EEESZ_SZ_EEEEENS5_IJNS4_10UnderscoreES12_S12_EEEEENS4_23SM90_TMA_LOAD_MULTICASTENS4_14ComposedLayoutINS4_7SwizzleILi1ELi4ELi3EEENS4_18smem_ptr_flag_bitsILi8EEENSX_INS5_IJNSA_ILi8EEESH_EEENS5_IJSH_SB_EEEEEEEvNS4_8identityENS4_13SM90_TMA_LOADES1F_vS1G_EENS_8epilogue10collective18CollectiveEpilogueINS1J_23Sm100TmaWarpSpecializedILi1ELi1ELi64ELb0ELb0EEEJSI_NS5_IJNSX_ISF_SB_EENSX_ISG_SB_EEEEESJ_SK_SJ_SK_NS1J_6fusion15FusionCallbacksIS1N_NS1R_17LinearCombinationISJ_fSJ_fLNS_15FloatRoundStyleE2EEESI_S1Q_JEEENS4_5SM1004TMEM4LOAD26SM100_TMEM_LOAD_32dp32b64xES1H_NS16_INS17_ILi2ELi4ELi3EEES1A_NSX_INS5_IJS1B_SG_EEENS5_IJSG_SB_EEEEEEENS4_39AutoVectorizingCopyWithAssumedAlignmentILi128EEENS4_14SM90_TMA_STOREES25_S27_S27_EEEvvEEEEvNT_6ParamsE:
	.zero		2944


//--------------------- SYMBOLS --------------------------

	.type		.nv.reservedSmem.offset0,@object
	.size		.nv.reservedSmem.offset0,0x4
	.type		.nv.reservedSmem.cap,@object
	.size		.nv.reservedSmem.cap,0x4
	.type		__assertfail,@function
